	.target	sm_103a

	.elftype	@"ET_EXEC"


//--------------------- .note.nv.tkinfo           --------------------------
	.section	.note.nv.tkinfo,"",@"SHT_NOTE"
	.sectionflags	@"SHF_NOTE_NV_TKINFO"
	.tkinfo
        /*0018*/ 	.word	0x00000002
        /*0030*/ 	.string	""
        /*0030*/ 	.string	"ptxas"
        /*0030*/ 	.string	"Cuda compilation tools, release 13.0, V13.0.88"
        /*0030*/ 	.string	"Build cuda_13.0.r13.0/compiler.36424714_0"
        /*0030*/ 	.string	"-arch sm_103a -m 64 "



//--------------------- .note.nv.cuinfo           --------------------------
	.section	.note.nv.cuinfo,"",@"SHT_NOTE"
	.sectionflags	@"SHF_NOTE_NV_CUINFO"
        /*0018*/ 	.short	0x0002
        /*001a*/ 	.short	0x0067
        /*001c*/ 	.short	0x0082
	.zero		2


//--------------------- .nv.info                  --------------------------
	.section	.nv.info,"",@"SHT_CUDA_INFO"
	.align	4


	//----- nvinfo : EIATTR_REGCOUNT
	.align		4
        /*0000*/ 	.byte	0x04, 0x2f
        /*0002*/ 	.short	(.L_38 - .L_37)
	.align		4
.L_37:
        /*0004*/ 	.word	index@(_ZN44_GLOBAL__N__b9816450_11_Randperm_cu_4012db6537randperm_handle_duplicate_keys_kernelIiN2at6native44_GLOBAL__N__b9816450_11_Randperm_cu_4012db6510OpaqueTypeILi1EEEEEvPT_PT0_S6_iNS1_15PhiloxCudaStateE)
        /*0008*/ 	.word	0x00000019


	//----- nvinfo : EIATTR_FRAME_SIZE
	.align		4
.L_38:
        /*000c*/ 	.byte	0x04, 0x11
        /*000e*/ 	.short	(.L_40 - .L_39)
	.align		4
.L_39:
        /*0010*/ 	.word	index@(_ZN44_GLOBAL__N__b9816450_11_Randperm_cu_4012db6537randperm_handle_duplicate_keys_kernelIiN2at6native44_GLOBAL__N__b9816450_11_Randperm_cu_4012db6510OpaqueTypeILi1EEEEEvPT_PT0_S6_iNS1_15PhiloxCudaStateE)
        /*0014*/ 	.word	0x00000000


	//----- nvinfo : EIATTR_REGCOUNT
	.align		4
.L_40:
        /*0018*/ 	.byte	0x04, 0x2f
        /*001a*/ 	.short	(.L_42 - .L_41)
	.align		4
.L_41:
        /*001c*/ 	.word	index@(_ZN44_GLOBAL__N__b9816450_11_Randperm_cu_4012db6537randperm_handle_duplicate_keys_kernelIiN2at6native44_GLOBAL__N__b9816450_11_Randperm_cu_4012db6510OpaqueTypeILi4EEEEEvPT_PT0_S6_iNS1_15PhiloxCudaStateE)
        /*0020*/ 	.word	0x0000001a


	//----- nvinfo : EIATTR_FRAME_SIZE
	.align		4
.L_42:
        /*0024*/ 	.byte	0x04, 0x11
        /*0026*/ 	.short	(.L_44 - .L_43)
	.align		4
.L_43:
        /*0028*/ 	.word	index@(_ZN44_GLOBAL__N__b9816450_11_Randperm_cu_4012db6537randperm_handle_duplicate_keys_kernelIiN2at6native44_GLOBAL__N__b9816450_11_Randperm_cu_4012db6510OpaqueTypeILi4EEEEEvPT_PT0_S6_iNS1_15PhiloxCudaStateE)
        /*002c*/ 	.word	0x00000000


	//----- nvinfo : EIATTR_REGCOUNT
	.align		4
.L_44:
        /*0030*/ 	.byte	0x04, 0x2f
        /*0032*/ 	.short	(.L_46 - .L_45)
	.align		4
.L_45:
        /*0034*/ 	.word	index@(_ZN44_GLOBAL__N__b9816450_11_Randperm_cu_4012db6537randperm_handle_duplicate_keys_kernelIiN2at6native44_GLOBAL__N__b9816450_11_Randperm_cu_4012db6510OpaqueTypeILi8EEEEEvPT_PT0_S6_iNS1_15PhiloxCudaStateE)
        /*0038*/ 	.word	0x0000001a


	//----- nvinfo : EIATTR_FRAME_SIZE
	.align		4
.L_46:
        /*003c*/ 	.byte	0x04, 0x11
        /*003e*/ 	.short	(.L_48 - .L_47)
	.align		4
.L_47:
        /*0040*/ 	.word	index@(_ZN44_GLOBAL__N__b9816450_11_Randperm_cu_4012db6537randperm_handle_duplicate_keys_kernelIiN2at6native44_GLOBAL__N__b9816450_11_Randperm_cu_4012db6510OpaqueTypeILi8EEEEEvPT_PT0_S6_iNS1_15PhiloxCudaStateE)
        /*0044*/ 	.word	0x00000000


	//----- nvinfo : EIATTR_REGCOUNT
	.align		4
.L_48:
        /*0048*/ 	.byte	0x04, 0x2f
        /*004a*/ 	.short	(.L_50 - .L_49)
	.align		4
.L_49:
        /*004c*/ 	.word	index@(_ZN44_GLOBAL__N__b9816450_11_Randperm_cu_4012db6537randperm_handle_duplicate_keys_kernelIiN2at6native44_GLOBAL__N__b9816450_11_Randperm_cu_4012db6510OpaqueTypeILi2EEEEEvPT_PT0_S6_iNS1_15PhiloxCudaStateE)
        /*0050*/ 	.word	0x0000001a


	//----- nvinfo : EIATTR_FRAME_SIZE
	.align		4
.L_50:
        /*0054*/ 	.byte	0x04, 0x11
        /*0056*/ 	.short	(.L_52 - .L_51)
	.align		4
.L_51:
        /*0058*/ 	.word	index@(_ZN44_GLOBAL__N__b9816450_11_Randperm_cu_4012db6537randperm_handle_duplicate_keys_kernelIiN2at6native44_GLOBAL__N__b9816450_11_Randperm_cu_4012db6510OpaqueTypeILi2EEEEEvPT_PT0_S6_iNS1_15PhiloxCudaStateE)
        /*005c*/ 	.word	0x00000000


	//----- nvinfo : EIATTR_REGCOUNT
	.align		4
.L_52:
        /*0060*/ 	.byte	0x04, 0x2f
        /*0062*/ 	.short	(.L_54 - .L_53)
	.align		4
.L_53:
        /*0064*/ 	.word	index@(_ZN44_GLOBAL__N__b9816450_11_Randperm_cu_4012db6537randperm_handle_duplicate_keys_kernelIlN2at6native44_GLOBAL__N__b9816450_11_Randperm_cu_4012db6510OpaqueTypeILi1EEEEEvPT_PT0_S6_iNS1_15PhiloxCudaStateE)
        /*0068*/ 	.word	0x00000019


	//----- nvinfo : EIATTR_FRAME_SIZE
	.align		4
.L_54:
        /*006c*/ 	.byte	0x04, 0x11
        /*006e*/ 	.short	(.L_56 - .L_55)
	.align		4
.L_55:
        /*0070*/ 	.word	index@(_ZN44_GLOBAL__N__b9816450_11_Randperm_cu_4012db6537randperm_handle_duplicate_keys_kernelIlN2at6native44_GLOBAL__N__b9816450_11_Randperm_cu_4012db6510OpaqueTypeILi1EEEEEvPT_PT0_S6_iNS1_15PhiloxCudaStateE)
        /*0074*/ 	.word	0x00000000


	//----- nvinfo : EIATTR_REGCOUNT
	.align		4
.L_56:
        /*0078*/ 	.byte	0x04, 0x2f
        /*007a*/ 	.short	(.L_58 - .L_57)
	.align		4
.L_57:
        /*007c*/ 	.word	index@(_ZN44_GLOBAL__N__b9816450_11_Randperm_cu_4012db6537randperm_handle_duplicate_keys_kernelIlN2at6native44_GLOBAL__N__b9816450_11_Randperm_cu_4012db6510OpaqueTypeILi4EEEEEvPT_PT0_S6_iNS1_15PhiloxCudaStateE)
        /*0080*/ 	.word	0x0000001a


	//----- nvinfo : EIATTR_FRAME_SIZE
	.align		4
.L_58:
        /*0084*/ 	.byte	0x04, 0x11
        /*0086*/ 	.short	(.L_60 - .L_59)
	.align		4
.L_59:
        /*0088*/ 	.word	index@(_ZN44_GLOBAL__N__b9816450_11_Randperm_cu_4012db6537randperm_handle_duplicate_keys_kernelIlN2at6native44_GLOBAL__N__b9816450_11_Randperm_cu_4012db6510OpaqueTypeILi4EEEEEvPT_PT0_S6_iNS1_15PhiloxCudaStateE)
        /*008c*/ 	.word	0x00000000


	//----- nvinfo : EIATTR_REGCOUNT
	.align		4
.L_60:
        /*0090*/ 	.byte	0x04, 0x2f
        /*0092*/ 	.short	(.L_62 - .L_61)
	.align		4
.L_61:
        /*0094*/ 	.word	index@(_ZN44_GLOBAL__N__b9816450_11_Randperm_cu_4012db6537randperm_handle_duplicate_keys_kernelIlN2at6native44_GLOBAL__N__b9816450_11_Randperm_cu_4012db6510OpaqueTypeILi8EEEEEvPT_PT0_S6_iNS1_15PhiloxCudaStateE)
        /*0098*/ 	.word	0x0000001a


	//----- nvinfo : EIATTR_FRAME_SIZE
	.align		4
.L_62:
        /*009c*/ 	.byte	0x04, 0x11
        /*009e*/ 	.short	(.L_64 - .L_63)
	.align		4
.L_63:
        /*00a0*/ 	.word	index@(_ZN44_GLOBAL__N__b9816450_11_Randperm_cu_4012db6537randperm_handle_duplicate_keys_kernelIlN2at6native44_GLOBAL__N__b9816450_11_Randperm_cu_4012db6510OpaqueTypeILi8EEEEEvPT_PT0_S6_iNS1_15PhiloxCudaStateE)
        /*00a4*/ 	.word	0x00000000


	//----- nvinfo : EIATTR_REGCOUNT
	.align		4
.L_64:
        /*00a8*/ 	.byte	0x04, 0x2f
        /*00aa*/ 	.short	(.L_66 - .L_65)
	.align		4
.L_65:
        /*00ac*/ 	.word	index@(_ZN44_GLOBAL__N__b9816450_11_Randperm_cu_4012db6537randperm_handle_duplicate_keys_kernelIlN2at6native44_GLOBAL__N__b9816450_11_Randperm_cu_4012db6510OpaqueTypeILi2EEEEEvPT_PT0_S6_iNS1_15PhiloxCudaStateE)
        /*00b0*/ 	.word	0x0000001a


	//----- nvinfo : EIATTR_FRAME_SIZE
	.align		4
.L_66:
        /*00b4*/ 	.byte	0x04, 0x11
        /*00b6*/ 	.short	(.L_68 - .L_67)
	.align		4
.L_67:
        /*00b8*/ 	.word	index@(_ZN44_GLOBAL__N__b9816450_11_Randperm_cu_4012db6537randperm_handle_duplicate_keys_kernelIlN2at6native44_GLOBAL__N__b9816450_11_Randperm_cu_4012db6510OpaqueTypeILi2EEEEEvPT_PT0_S6_iNS1_15PhiloxCudaStateE)
        /*00bc*/ 	.word	0x00000000


	//----- nvinfo : EIATTR_MIN_STACK_SIZE
	.align		4
.L_68:
        /*00c0*/ 	.byte	0x04, 0x12
        /*00c2*/ 	.short	(.L_70 - .L_69)
	.align		4
.L_69:
        /*00c4*/ 	.word	index@(_ZN44_GLOBAL__N__b9816450_11_Randperm_cu_4012db6537randperm_handle_duplicate_keys_kernelIlN2at6native44_GLOBAL__N__b9816450_11_Randperm_cu_4012db6510OpaqueTypeILi2EEEEEvPT_PT0_S6_iNS1_15PhiloxCudaStateE)
        /*00c8*/ 	.word	0x00000000


	//----- nvinfo : EIATTR_MIN_STACK_SIZE
	.align		4
.L_70:
        /*00cc*/ 	.byte	0x04, 0x12
        /*00ce*/ 	.short	(.L_72 - .L_71)
	.align		4
.L_71:
        /*00d0*/ 	.word	index@(_ZN44_GLOBAL__N__b9816450_11_Randperm_cu_4012db6537randperm_handle_duplicate_keys_kernelIlN2at6native44_GLOBAL__N__b9816450_11_Randperm_cu_4012db6510OpaqueTypeILi8EEEEEvPT_PT0_S6_iNS1_15PhiloxCudaStateE)
        /*00d4*/ 	.word	0x00000000


	//----- nvinfo : EIATTR_MIN_STACK_SIZE
	.align		4
.L_72:
        /*00d8*/ 	.byte	0x04, 0x12
        /*00da*/ 	.short	(.L_74 - .L_73)
	.align		4
.L_73:
        /*00dc*/ 	.word	index@(_ZN44_GLOBAL__N__b9816450_11_Randperm_cu_4012db6537randperm_handle_duplicate_keys_kernelIlN2at6native44_GLOBAL__N__b9816450_11_Randperm_cu_4012db6510OpaqueTypeILi4EEEEEvPT_PT0_S6_iNS1_15PhiloxCudaStateE)
        /*00e0*/ 	.word	0x00000000


	//----- nvinfo : EIATTR_MIN_STACK_SIZE
	.align		4
.L_74:
        /*00e4*/ 	.byte	0x04, 0x12
        /*00e6*/ 	.short	(.L_76 - .L_75)
	.align		4
.L_75:
        /*00e8*/ 	.word	index@(_ZN44_GLOBAL__N__b9816450_11_Randperm_cu_4012db6537randperm_handle_duplicate_keys_kernelIlN2at6native44_GLOBAL__N__b9816450_11_Randperm_cu_4012db6510OpaqueTypeILi1EEEEEvPT_PT0_S6_iNS1_15PhiloxCudaStateE)
        /*00ec*/ 	.word	0x00000000


	//----- nvinfo : EIATTR_MIN_STACK_SIZE
	.align		4
.L_76:
        /*00f0*/ 	.byte	0x04, 0x12
        /*00f2*/ 	.short	(.L_78 - .L_77)
	.align		4
.L_77:
        /*00f4*/ 	.word	index@(_ZN44_GLOBAL__N__b9816450_11_Randperm_cu_4012db6537randperm_handle_duplicate_keys_kernelIiN2at6native44_GLOBAL__N__b9816450_11_Randperm_cu_4012db6510OpaqueTypeILi2EEEEEvPT_PT0_S6_iNS1_15PhiloxCudaStateE)
        /*00f8*/ 	.word	0x00000000


	//----- nvinfo : EIATTR_MIN_STACK_SIZE
	.align		4
.L_78:
        /*00fc*/ 	.byte	0x04, 0x12
        /*00fe*/ 	.short	(.L_80 - .L_79)
	.align		4
.L_79:
        /*0100*/ 	.word	index@(_ZN44_GLOBAL__N__b9816450_11_Randperm_cu_4012db6537randperm_handle_duplicate_keys_kernelIiN2at6native44_GLOBAL__N__b9816450_11_Randperm_cu_4012db6510OpaqueTypeILi8EEEEEvPT_PT0_S6_iNS1_15PhiloxCudaStateE)
        /*0104*/ 	.word	0x00000000


	//----- nvinfo : EIATTR_MIN_STACK_SIZE
	.align		4
.L_80:
        /*0108*/ 	.byte	0x04, 0x12
        /*010a*/ 	.short	(.L_82 - .L_81)
	.align		4
.L_81:
        /*010c*/ 	.word	index@(_ZN44_GLOBAL__N__b9816450_11_Randperm_cu_4012db6537randperm_handle_duplicate_keys_kernelIiN2at6native44_GLOBAL__N__b9816450_11_Randperm_cu_4012db6510OpaqueTypeILi4EEEEEvPT_PT0_S6_iNS1_15PhiloxCudaStateE)
        /*0110*/ 	.word	0x00000000


	//----- nvinfo : EIATTR_MIN_STACK_SIZE
	.align		4
.L_82:
        /*0114*/ 	.byte	0x04, 0x12
        /*0116*/ 	.short	(.L_84 - .L_83)
	.align		4
.L_83:
        /*0118*/ 	.word	index@(_ZN44_GLOBAL__N__b9816450_11_Randperm_cu_4012db6537randperm_handle_duplicate_keys_kernelIiN2at6native44_GLOBAL__N__b9816450_11_Randperm_cu_4012db6510OpaqueTypeILi1EEEEEvPT_PT0_S6_iNS1_15PhiloxCudaStateE)
        /*011c*/ 	.word	0x00000000
.L_84:


//--------------------- .nv.compat                --------------------------
	.section	.nv.compat,"",@"SHT_CUDA_COMPAT_INFO"
	.align	4
        /*0000*/ 	.byte	0x02, 0x09, 0x01, 0x00, 0x02, 0x02, 0x01, 0x00, 0x02, 0x05, 0x05, 0x00, 0x03, 0x07, 0x01, 0x01
        /*0010*/ 	.byte	0x02, 0x03, 0x00, 0x00, 0x02, 0x06, 0x01, 0x00, 0x04, 0x0b, 0x08, 0x00, 0x00, 0x00, 0x00, 0x00
        /*0020*/ 	.byte	0x00, 0x00, 0x00, 0x00


//--------------------- .nv.info._ZN44_GLOBAL__N__b9816450_11_Randperm_cu_4012db6537randperm_handle_duplicate_keys_kernelIlN2at6native44_GLOBAL__N__b9816450_11_Randperm_cu_4012db6510OpaqueTypeILi2EEEEEvPT_PT0_S6_iNS1_15PhiloxCudaStateE --------------------------
	.section	.nv.info._ZN44_GLOBAL__N__b9816450_11_Randperm_cu_4012db6537randperm_handle_duplicate_keys_kernelIlN2at6native44_GLOBAL__N__b9816450_11_Randperm_cu_4012db6510OpaqueTypeILi2EEEEEvPT_PT0_S6_iNS1_15PhiloxCudaStateE,"",@"SHT_CUDA_INFO"
	.sectionflags	@""
	.align	4


	//----- nvinfo : EIATTR_CUDA_API_VERSION
	.align		4
        /*0000*/ 	.byte	0x04, 0x37
        /*0002*/ 	.short	(.L_86 - .L_85)
.L_85:
        /*0004*/ 	.word	0x00000082


	//----- nvinfo : EIATTR_KPARAM_INFO
	.align		4
.L_86:
        /*0008*/ 	.byte	0x04, 0x17
        /*000a*/ 	.short	(.L_88 - .L_87)
.L_87:
        /*000c*/ 	.word	0x00000000
        /*0010*/ 	.short	0x0004
        /*0012*/ 	.short	0x0020
        /*0014*/ 	.byte	0x00, 0xf0, 0x61, 0x00


	//----- nvinfo : EIATTR_KPARAM_INFO
	.align		4
.L_88:
        /*0018*/ 	.byte	0x04, 0x17
        /*001a*/ 	.short	(.L_90 - .L_89)
.L_89:
        /*001c*/ 	.word	0x00000000
        /*0020*/ 	.short	0x0003
        /*0022*/ 	.short	0x0018
        /*0024*/ 	.byte	0x00, 0xf0, 0x11, 0x00


	//----- nvinfo : EIATTR_KPARAM_INFO
	.align		4
.L_90:
        /*0028*/ 	.byte	0x04, 0x17
        /*002a*/ 	.short	(.L_92 - .L_91)
.L_91:
        /*002c*/ 	.word	0x00000000
        /*0030*/ 	.short	0x0002
        /*0032*/ 	.short	0x0010
        /*0034*/ 	.byte	0x00, 0xf0, 0x21, 0x00


	//----- nvinfo : EIATTR_KPARAM_INFO
	.align		4
.L_92:
        /*0038*/ 	.byte	0x04, 0x17
        /*003a*/ 	.short	(.L_94 - .L_93)
.L_93:
        /*003c*/ 	.word	0x00000000
        /*0040*/ 	.short	0x0001
        /*0042*/ 	.short	0x0008
        /*0044*/ 	.byte	0x00, 0xf5, 0x21, 0x00


	//----- nvinfo : EIATTR_KPARAM_INFO
	.align		4
.L_94:
        /*0048*/ 	.byte	0x04, 0x17
        /*004a*/ 	.short	(.L_96 - .L_95)
.L_95:
        /*004c*/ 	.word	0x00000000
        /*0050*/ 	.short	0x0000
        /*0052*/ 	.short	0x0000
        /*0054*/ 	.byte	0x00, 0xf5, 0x21, 0x00


	//----- nvinfo : EIATTR_SPARSE_MMA_MASK
	.align		4
.L_96:
        /*0058*/ 	.byte	0x03, 0x50
        /*005a*/ 	.short	0x0000


	//----- nvinfo : EIATTR_MAXREG_COUNT
	.align		4
        /*005c*/ 	.byte	0x03, 0x1b
        /*005e*/ 	.short	0x00ff


	//----- nvinfo : EIATTR_MERCURY_ISA_VERSION
	.align		4
        /*0060*/ 	.byte	0x03, 0x5f
        /*0062*/ 	.short	0x0101


	//----- nvinfo : EIATTR_VRC_CTA_INIT_COUNT
	.align		4
        /*0064*/ 	.byte	0x02, 0x4a
	.zero		1
	.zero		1


	//----- nvinfo : EIATTR_EXIT_INSTR_OFFSETS
	.align		4
        /*0068*/ 	.byte	0x04, 0x1c
        /*006a*/ 	.short	(.L_98 - .L_97)


	//   ....[0]....
.L_97:
        /*006c*/ 	.word	0x000000c0


	//   ....[1]....
        /*0070*/ 	.word	0x00000160


	//   ....[2]....
        /*0074*/ 	.word	0x000001e0


	//   ....[3]....
        /*0078*/ 	.word	0x00000470


	//   ....[4]....
        /*007c*/ 	.word	0x00001060


	//----- nvinfo : EIATTR_CRS_STACK_SIZE
	.align		4
.L_98:
        /*0080*/ 	.byte	0x04, 0x1e
        /*0082*/ 	.short	(.L_100 - .L_99)
.L_99:
        /*0084*/ 	.word	0x00000000


	//----- nvinfo : EIATTR_CBANK_PARAM_SIZE
	.align		4
.L_100:
        /*0088*/ 	.byte	0x03, 0x19
        /*008a*/ 	.short	0x0038


	//----- nvinfo : EIATTR_PARAM_CBANK
	.align		4
        /*008c*/ 	.byte	0x04, 0x0a
        /*008e*/ 	.short	(.L_102 - .L_101)
	.align		4
.L_101:
        /*0090*/ 	.word	index@(.nv.constant0._ZN44_GLOBAL__N__b9816450_11_Randperm_cu_4012db6537randperm_handle_duplicate_keys_kernelIlN2at6native44_GLOBAL__N__b9816450_11_Randperm_cu_4012db6510OpaqueTypeILi2EEEEEvPT_PT0_S6_iNS1_15PhiloxCudaStateE)
        /*0094*/ 	.short	0x0380
        /*0096*/ 	.short	0x0038


	//----- nvinfo : EIATTR_SW_WAR
	.align		4
.L_102:
        /*0098*/ 	.byte	0x04, 0x36
        /*009a*/ 	.short	(.L_104 - .L_103)
.L_103:
        /*009c*/ 	.word	0x00000008
.L_104:


//--------------------- .nv.info._ZN44_GLOBAL__N__b9816450_11_Randperm_cu_4012db6537randperm_handle_duplicate_keys_kernelIlN2at6native44_GLOBAL__N__b9816450_11_Randperm_cu_4012db6510OpaqueTypeILi8EEEEEvPT_PT0_S6_iNS1_15PhiloxCudaStateE --------------------------
	.section	.nv.info._ZN44_GLOBAL__N__b9816450_11_Randperm_cu_4012db6537randperm_handle_duplicate_keys_kernelIlN2at6native44_GLOBAL__N__b9816450_11_Randperm_cu_4012db6510OpaqueTypeILi8EEEEEvPT_PT0_S6_iNS1_15PhiloxCudaStateE,"",@"SHT_CUDA_INFO"
	.sectionflags	@""
	.align	4


	//----- nvinfo : EIATTR_CUDA_API_VERSION
	.align		4
        /*0000*/ 	.byte	0x04, 0x37
        /*0002*/ 	.short	(.L_106 - .L_105)
.L_105:
        /*0004*/ 	.word	0x00000082


	//----- nvinfo : EIATTR_KPARAM_INFO
	.align		4
.L_106:
        /*0008*/ 	.byte	0x04, 0x17
        /*000a*/ 	.short	(.L_108 - .L_107)
.L_107:
        /*000c*/ 	.word	0x00000000
        /*0010*/ 	.short	0x0004
        /*0012*/ 	.short	0x0020
        /*0014*/ 	.byte	0x00, 0xf0, 0x61, 0x00


	//----- nvinfo : EIATTR_KPARAM_INFO
	.align		4
.L_108:
        /*0018*/ 	.byte	0x04, 0x17
        /*001a*/ 	.short	(.L_110 - .L_109)
.L_109:
        /*001c*/ 	.word	0x00000000
        /*0020*/ 	.short	0x0003
        /*0022*/ 	.short	0x0018
        /*0024*/ 	.byte	0x00, 0xf0, 0x11, 0x00


	//----- nvinfo : EIATTR_KPARAM_INFO
	.align		4
.L_110:
        /*0028*/ 	.byte	0x04, 0x17
        /*002a*/ 	.short	(.L_112 - .L_111)
.L_111:
        /*002c*/ 	.word	0x00000000
        /*0030*/ 	.short	0x0002
        /*0032*/ 	.short	0x0010
        /*0034*/ 	.byte	0x00, 0xf0, 0x21, 0x00


	//----- nvinfo : EIATTR_KPARAM_INFO
	.align		4
.L_112:
        /*0038*/ 	.byte	0x04, 0x17
        /*003a*/ 	.short	(.L_114 - .L_113)
.L_113:
        /*003c*/ 	.word	0x00000000
        /*0040*/ 	.short	0x0001
        /*0042*/ 	.short	0x0008
        /*0044*/ 	.byte	0x00, 0xf5, 0x21, 0x00


	//----- nvinfo : EIATTR_KPARAM_INFO
	.align		4
.L_114:
        /*0048*/ 	.byte	0x04, 0x17
        /*004a*/ 	.short	(.L_116 - .L_115)
.L_115:
        /*004c*/ 	.word	0x00000000
        /*0050*/ 	.short	0x0000
        /*0052*/ 	.short	0x0000
        /*0054*/ 	.byte	0x00, 0xf5, 0x21, 0x00


	//----- nvinfo : EIATTR_SPARSE_MMA_MASK
	.align		4
.L_116:
        /*0058*/ 	.byte	0x03, 0x50
        /*005a*/ 	.short	0x0000


	//----- nvinfo : EIATTR_MAXREG_COUNT
	.align		4
        /*005c*/ 	.byte	0x03, 0x1b
        /*005e*/ 	.short	0x00ff


	//----- nvinfo : EIATTR_MERCURY_ISA_VERSION
	.align		4
        /*0060*/ 	.byte	0x03, 0x5f
        /*0062*/ 	.short	0x0101


	//----- nvinfo : EIATTR_VRC_CTA_INIT_COUNT
	.align		4
        /*0064*/ 	.byte	0x02, 0x4a
	.zero		1
	.zero		1


	//----- nvinfo : EIATTR_EXIT_INSTR_OFFSETS
	.align		4
        /*0068*/ 	.byte	0x04, 0x1c
        /*006a*/ 	.short	(.L_118 - .L_117)


	//   ....[0]....
.L_117:
        /*006c*/ 	.word	0x000000c0


	//   ....[1]....
        /*0070*/ 	.word	0x00000160


	//   ....[2]....
        /*0074*/ 	.word	0x000001e0


	//   ....[3]....
        /*0078*/ 	.word	0x00000470


	//   ....[4]....
        /*007c*/ 	.word	0x00001040


	//----- nvinfo : EIATTR_CRS_STACK_SIZE
	.align		4
.L_118:
        /*0080*/ 	.byte	0x04, 0x1e
        /*0082*/ 	.short	(.L_120 - .L_119)
.L_119:
        /*0084*/ 	.word	0x00000000


	//----- nvinfo : EIATTR_CBANK_PARAM_SIZE
	.align		4
.L_120:
        /*0088*/ 	.byte	0x03, 0x19
        /*008a*/ 	.short	0x0038


	//----- nvinfo : EIATTR_PARAM_CBANK
	.align		4
        /*008c*/ 	.byte	0x04, 0x0a
        /*008e*/ 	.short	(.L_122 - .L_121)
	.align		4
.L_121:
        /*0090*/ 	.word	index@(.nv.constant0._ZN44_GLOBAL__N__b9816450_11_Randperm_cu_4012db6537randperm_handle_duplicate_keys_kernelIlN2at6native44_GLOBAL__N__b9816450_11_Randperm_cu_4012db6510OpaqueTypeILi8EEEEEvPT_PT0_S6_iNS1_15PhiloxCudaStateE)
        /*0094*/ 	.short	0x0380
        /*0096*/ 	.short	0x0038


	//----- nvinfo : EIATTR_SW_WAR
	.align		4
.L_122:
        /*0098*/ 	.byte	0x04, 0x36
        /*009a*/ 	.short	(.L_124 - .L_123)
.L_123:
        /*009c*/ 	.word	0x00000008
.L_124:


//--------------------- .nv.info._ZN44_GLOBAL__N__b9816450_11_Randperm_cu_4012db6537randperm_handle_duplicate_keys_kernelIlN2at6native44_GLOBAL__N__b9816450_11_Randperm_cu_4012db6510OpaqueTypeILi4EEEEEvPT_PT0_S6_iNS1_15PhiloxCudaStateE --------------------------
	.section	.nv.info._ZN44_GLOBAL__N__b9816450_11_Randperm_cu_4012db6537randperm_handle_duplicate_keys_kernelIlN2at6native44_GLOBAL__N__b9816450_11_Randperm_cu_4012db6510OpaqueTypeILi4EEEEEvPT_PT0_S6_iNS1_15PhiloxCudaStateE,"",@"SHT_CUDA_INFO"
	.sectionflags	@""
	.align	4


	//----- nvinfo : EIATTR_CUDA_API_VERSION
	.align		4
        /*0000*/ 	.byte	0x04, 0x37
        /*0002*/ 	.short	(.L_126 - .L_125)
.L_125:
        /*0004*/ 	.word	0x00000082


	//----- nvinfo : EIATTR_KPARAM_INFO
	.align		4
.L_126:
        /*0008*/ 	.byte	0x04, 0x17
        /*000a*/ 	.short	(.L_128 - .L_127)
.L_127:
        /*000c*/ 	.word	0x00000000
        /*0010*/ 	.short	0x0004
        /*0012*/ 	.short	0x0020
        /*0014*/ 	.byte	0x00, 0xf0, 0x61, 0x00


	//----- nvinfo : EIATTR_KPARAM_INFO
	.align		4
.L_128:
        /*0018*/ 	.byte	0x04, 0x17
        /*001a*/ 	.short	(.L_130 - .L_129)
.L_129:
        /*001c*/ 	.word	0x00000000
        /*0020*/ 	.short	0x0003
        /*0022*/ 	.short	0x0018
        /*0024*/ 	.byte	0x00, 0xf0, 0x11, 0x00


	//----- nvinfo : EIATTR_KPARAM_INFO
	.align		4
.L_130:
        /*0028*/ 	.byte	0x04, 0x17
        /*002a*/ 	.short	(.L_132 - .L_131)
.L_131:
        /*002c*/ 	.word	0x00000000
        /*0030*/ 	.short	0x0002
        /*0032*/ 	.short	0x0010
        /*0034*/ 	.byte	0x00, 0xf0, 0x21, 0x00


	//----- nvinfo : EIATTR_KPARAM_INFO
	.align		4
.L_132:
        /*0038*/ 	.byte	0x04, 0x17
        /*003a*/ 	.short	(.L_134 - .L_133)
.L_133:
        /*003c*/ 	.word	0x00000000
        /*0040*/ 	.short	0x0001
        /*0042*/ 	.short	0x0008
        /*0044*/ 	.byte	0x00, 0xf5, 0x21, 0x00


	//----- nvinfo : EIATTR_KPARAM_INFO
	.align		4
.L_134:
        /*0048*/ 	.byte	0x04, 0x17
        /*004a*/ 	.short	(.L_136 - .L_135)
.L_135:
        /*004c*/ 	.word	0x00000000
        /*0050*/ 	.short	0x0000
        /*0052*/ 	.short	0x0000
        /*0054*/ 	.byte	0x00, 0xf5, 0x21, 0x00


	//----- nvinfo : EIATTR_SPARSE_MMA_MASK
	.align		4
.L_136:
        /*0058*/ 	.byte	0x03, 0x50
        /*005a*/ 	.short	0x0000


	//----- nvinfo : EIATTR_MAXREG_COUNT
	.align		4
        /*005c*/ 	.byte	0x03, 0x1b
        /*005e*/ 	.short	0x00ff


	//----- nvinfo : EIATTR_MERCURY_ISA_VERSION
	.align		4
        /*0060*/ 	.byte	0x03, 0x5f
        /*0062*/ 	.short	0x0101


	//----- nvinfo : EIATTR_VRC_CTA_INIT_COUNT
	.align		4
        /*0064*/ 	.byte	0x02, 0x4a
	.zero		1
	.zero		1


	//----- nvinfo : EIATTR_EXIT_INSTR_OFFSETS
	.align		4
        /*0068*/ 	.byte	0x04, 0x1c
        /*006a*/ 	.short	(.L_138 - .L_137)


	//   ....[0]....
.L_137:
        /*006c*/ 	.word	0x000000c0


	//   ....[1]....
        /*0070*/ 	.word	0x00000160


	//   ....[2]....
        /*0074*/ 	.word	0x000001e0


	//   ....[3]....
        /*0078*/ 	.word	0x00000470


	//   ....[4]....
        /*007c*/ 	.word	0x00001040


	//----- nvinfo : EIATTR_CRS_STACK_SIZE
	.align		4
.L_138:
        /*0080*/ 	.byte	0x04, 0x1e
        /*0082*/ 	.short	(.L_140 - .L_139)
.L_139:
        /*0084*/ 	.word	0x00000000


	//----- nvinfo : EIATTR_CBANK_PARAM_SIZE
	.align		4
.L_140:
        /*0088*/ 	.byte	0x03, 0x19
        /*008a*/ 	.short	0x0038


	//----- nvinfo : EIATTR_PARAM_CBANK
	.align		4
        /*008c*/ 	.byte	0x04, 0x0a
        /*008e*/ 	.short	(.L_142 - .L_141)
	.align		4
.L_141:
        /*0090*/ 	.word	index@(.nv.constant0._ZN44_GLOBAL__N__b9816450_11_Randperm_cu_4012db6537randperm_handle_duplicate_keys_kernelIlN2at6native44_GLOBAL__N__b9816450_11_Randperm_cu_4012db6510OpaqueTypeILi4EEEEEvPT_PT0_S6_iNS1_15PhiloxCudaStateE)
        /*0094*/ 	.short	0x0380
        /*0096*/ 	.short	0x0038


	//----- nvinfo : EIATTR_SW_WAR
	.align		4
.L_142:
        /*0098*/ 	.byte	0x04, 0x36
        /*009a*/ 	.short	(.L_144 - .L_143)
.L_143:
        /*009c*/ 	.word	0x00000008
.L_144:


//--------------------- .nv.info._ZN44_GLOBAL__N__b9816450_11_Randperm_cu_4012db6537randperm_handle_duplicate_keys_kernelIlN2at6native44_GLOBAL__N__b9816450_11_Randperm_cu_4012db6510OpaqueTypeILi1EEEEEvPT_PT0_S6_iNS1_15PhiloxCudaStateE --------------------------
	.section	.nv.info._ZN44_GLOBAL__N__b9816450_11_Randperm_cu_4012db6537randperm_handle_duplicate_keys_kernelIlN2at6native44_GLOBAL__N__b9816450_11_Randperm_cu_4012db6510OpaqueTypeILi1EEEEEvPT_PT0_S6_iNS1_15PhiloxCudaStateE,"",@"SHT_CUDA_INFO"
	.sectionflags	@""
	.align	4


	//----- nvinfo : EIATTR_CUDA_API_VERSION
	.align		4
        /*0000*/ 	.byte	0x04, 0x37
        /*0002*/ 	.short	(.L_146 - .L_145)
.L_145:
        /*0004*/ 	.word	0x00000082


	//----- nvinfo : EIATTR_KPARAM_INFO
	.align		4
.L_146:
        /*0008*/ 	.byte	0x04, 0x17
        /*000a*/ 	.short	(.L_148 - .L_147)
.L_147:
        /*000c*/ 	.word	0x00000000
        /*0010*/ 	.short	0x0004
        /*0012*/ 	.short	0x0020
        /*0014*/ 	.byte	0x00, 0xf0, 0x61, 0x00


	//----- nvinfo : EIATTR_KPARAM_INFO
	.align		4
.L_148:
        /*0018*/ 	.byte	0x04, 0x17
        /*001a*/ 	.short	(.L_150 - .L_149)
.L_149:
        /*001c*/ 	.word	0x00000000
        /*0020*/ 	.short	0x0003
        /*0022*/ 	.short	0x0018
        /*0024*/ 	.byte	0x00, 0xf0, 0x11, 0x00


	//----- nvinfo : EIATTR_KPARAM_INFO
	.align		4
.L_150:
        /*0028*/ 	.byte	0x04, 0x17
        /*002a*/ 	.short	(.L_152 - .L_151)
.L_151:
        /*002c*/ 	.word	0x00000000
        /*0030*/ 	.short	0x0002
        /*0032*/ 	.short	0x0010
        /*0034*/ 	.byte	0x00, 0xf0, 0x21, 0x00


	//----- nvinfo : EIATTR_KPARAM_INFO
	.align		4
.L_152:
        /*0038*/ 	.byte	0x04, 0x17
        /*003a*/ 	.short	(.L_154 - .L_153)
.L_153:
        /*003c*/ 	.word	0x00000000
        /*0040*/ 	.short	0x0001
        /*0042*/ 	.short	0x0008
        /*0044*/ 	.byte	0x00, 0xf5, 0x21, 0x00


	//----- nvinfo : EIATTR_KPARAM_INFO
	.align		4
.L_154:
        /*0048*/ 	.byte	0x04, 0x17
        /*004a*/ 	.short	(.L_156 - .L_155)
.L_155:
        /*004c*/ 	.word	0x00000000
        /*0050*/ 	.short	0x0000
        /*0052*/ 	.short	0x0000
        /*0054*/ 	.byte	0x00, 0xf5, 0x21, 0x00


	//----- nvinfo : EIATTR_SPARSE_MMA_MASK
	.align		4
.L_156:
        /*0058*/ 	.byte	0x03, 0x50
        /*005a*/ 	.short	0x0000


	//----- nvinfo : EIATTR_MAXREG_COUNT
	.align		4
        /*005c*/ 	.byte	0x03, 0x1b
        /*005e*/ 	.short	0x00ff


	//----- nvinfo : EIATTR_MERCURY_ISA_VERSION
	.align		4
        /*0060*/ 	.byte	0x03, 0x5f
        /*0062*/ 	.short	0x0101


	//----- nvinfo : EIATTR_VRC_CTA_INIT_COUNT
	.align		4
        /*0064*/ 	.byte	0x02, 0x4a
	.zero		1
	.zero		1


	//----- nvinfo : EIATTR_EXIT_INSTR_OFFSETS
	.align		4
        /*0068*/ 	.byte	0x04, 0x1c
        /*006a*/ 	.short	(.L_158 - .L_157)


	//   ....[0]....
.L_157:
        /*006c*/ 	.word	0x000000c0


	//   ....[1]....
        /*0070*/ 	.word	0x00000160


	//   ....[2]....
        /*0074*/ 	.word	0x000001e0


	//   ....[3]....
        /*0078*/ 	.word	0x00000480


	//   ....[4]....
        /*007c*/ 	.word	0x00001030


	//----- nvinfo : EIATTR_CRS_STACK_SIZE
	.align		4
.L_158:
        /*0080*/ 	.byte	0x04, 0x1e
        /*0082*/ 	.short	(.L_160 - .L_159)
.L_159:
        /*0084*/ 	.word	0x00000000


	//----- nvinfo : EIATTR_CBANK_PARAM_SIZE
	.align		4
.L_160:
        /*0088*/ 	.byte	0x03, 0x19
        /*008a*/ 	.short	0x0038


	//----- nvinfo : EIATTR_PARAM_CBANK
	.align		4
        /*008c*/ 	.byte	0x04, 0x0a
        /*008e*/ 	.short	(.L_162 - .L_161)
	.align		4
.L_161:
        /*0090*/ 	.word	index@(.nv.constant0._ZN44_GLOBAL__N__b9816450_11_Randperm_cu_4012db6537randperm_handle_duplicate_keys_kernelIlN2at6native44_GLOBAL__N__b9816450_11_Randperm_cu_4012db6510OpaqueTypeILi1EEEEEvPT_PT0_S6_iNS1_15PhiloxCudaStateE)
        /*0094*/ 	.short	0x0380
        /*0096*/ 	.short	0x0038


	//----- nvinfo : EIATTR_SW_WAR
	.align		4
.L_162:
        /*0098*/ 	.byte	0x04, 0x36
        /*009a*/ 	.short	(.L_164 - .L_163)
.L_163:
        /*009c*/ 	.word	0x00000008
.L_164:


//--------------------- .nv.info._ZN44_GLOBAL__N__b9816450_11_Randperm_cu_4012db6537randperm_handle_duplicate_keys_kernelIiN2at6native44_GLOBAL__N__b9816450_11_Randperm_cu_4012db6510OpaqueTypeILi2EEEEEvPT_PT0_S6_iNS1_15PhiloxCudaStateE --------------------------
	.section	.nv.info._ZN44_GLOBAL__N__b9816450_11_Randperm_cu_4012db6537randperm_handle_duplicate_keys_kernelIiN2at6native44_GLOBAL__N__b9816450_11_Randperm_cu_4012db6510OpaqueTypeILi2EEEEEvPT_PT0_S6_iNS1_15PhiloxCudaStateE,"",@"SHT_CUDA_INFO"
	.sectionflags	@""
	.align	4


	//----- nvinfo : EIATTR_CUDA_API_VERSION
	.align		4
        /*0000*/ 	.byte	0x04, 0x37
        /*0002*/ 	.short	(.L_166 - .L_165)
.L_165:
        /*0004*/ 	.word	0x00000082


	//----- nvinfo : EIATTR_KPARAM_INFO
	.align		4
.L_166:
        /*0008*/ 	.byte	0x04, 0x17
        /*000a*/ 	.short	(.L_168 - .L_167)
.L_167:
        /*000c*/ 	.word	0x00000000
        /*0010*/ 	.short	0x0004
        /*0012*/ 	.short	0x0018
        /*0014*/ 	.byte	0x00, 0xf0, 0x61, 0x00


	//----- nvinfo : EIATTR_KPARAM_INFO
	.align		4
.L_168:
        /*0018*/ 	.byte	0x04, 0x17
        /*001a*/ 	.short	(.L_170 - .L_169)
.L_169:
        /*001c*/ 	.word	0x00000000
        /*0020*/ 	.short	0x0003
        /*0022*/ 	.short	0x0014
        /*0024*/ 	.byte	0x00, 0xf0, 0x11, 0x00


	//----- nvinfo : EIATTR_KPARAM_INFO
	.align		4
.L_170:
        /*0028*/ 	.byte	0x04, 0x17
        /*002a*/ 	.short	(.L_172 - .L_171)
.L_171:
        /*002c*/ 	.word	0x00000000
        /*0030*/ 	.short	0x0002
        /*0032*/ 	.short	0x0010
        /*0034*/ 	.byte	0x00, 0xf0, 0x11, 0x00


	//----- nvinfo : EIATTR_KPARAM_INFO
	.align		4
.L_172:
        /*0038*/ 	.byte	0x04, 0x17
        /*003a*/ 	.short	(.L_174 - .L_173)
.L_173:
        /*003c*/ 	.word	0x00000000
        /*0040*/ 	.short	0x0001
        /*0042*/ 	.short	0x0008
        /*0044*/ 	.byte	0x00, 0xf5, 0x21, 0x00


	//----- nvinfo : EIATTR_KPARAM_INFO
	.align		4
.L_174:
        /*0048*/ 	.byte	0x04, 0x17
        /*004a*/ 	.short	(.L_176 - .L_175)
.L_175:
        /*004c*/ 	.word	0x00000000
        /*0050*/ 	.short	0x0000
        /*0052*/ 	.short	0x0000
        /*0054*/ 	.byte	0x00, 0xf5, 0x21, 0x00


	//----- nvinfo : EIATTR_SPARSE_MMA_MASK
	.align		4
.L_176:
        /*0058*/ 	.byte	0x03, 0x50
        /*005a*/ 	.short	0x0000


	//----- nvinfo : EIATTR_MAXREG_COUNT
	.align		4
        /*005c*/ 	.byte	0x03, 0x1b
        /*005e*/ 	.short	0x00ff


	//----- nvinfo : EIATTR_MERCURY_ISA_VERSION
	.align		4
        /*0060*/ 	.byte	0x03, 0x5f
        /*0062*/ 	.short	0x0101


	//----- nvinfo : EIATTR_VRC_CTA_INIT_COUNT
	.align		4
        /*0064*/ 	.byte	0x02, 0x4a
	.zero		1
	.zero		1


	//----- nvinfo : EIATTR_EXIT_INSTR_OFFSETS
	.align		4
        /*0068*/ 	.byte	0x04, 0x1c
        /*006a*/ 	.short	(.L_178 - .L_177)


	//   ....[0]....
.L_177:
        /*006c*/ 	.word	0x000000c0


	//   ....[1]....
        /*0070*/ 	.word	0x00000140


	//   ....[2]....
        /*0074*/ 	.word	0x000001a0


	//   ....[3]....
        /*0078*/ 	.word	0x00000400


	//   ....[4]....
        /*007c*/ 	.word	0x00000ff0


	//----- nvinfo : EIATTR_CRS_STACK_SIZE
	.align		4
.L_178:
        /*0080*/ 	.byte	0x04, 0x1e
        /*0082*/ 	.short	(.L_180 - .L_179)
.L_179:
        /*0084*/ 	.word	0x00000000


	//----- nvinfo : EIATTR_CBANK_PARAM_SIZE
	.align		4
.L_180:
        /*0088*/ 	.byte	0x03, 0x19
        /*008a*/ 	.short	0x0030


	//----- nvinfo : EIATTR_PARAM_CBANK
	.align		4
        /*008c*/ 	.byte	0x04, 0x0a
        /*008e*/ 	.short	(.L_182 - .L_181)
	.align		4
.L_181:
        /*0090*/ 	.word	index@(.nv.constant0._ZN44_GLOBAL__N__b9816450_11_Randperm_cu_4012db6537randperm_handle_duplicate_keys_kernelIiN2at6native44_GLOBAL__N__b9816450_11_Randperm_cu_4012db6510OpaqueTypeILi2EEEEEvPT_PT0_S6_iNS1_15PhiloxCudaStateE)
        /*0094*/ 	.short	0x0380
        /*0096*/ 	.short	0x0030


	//----- nvinfo : EIATTR_SW_WAR
	.align		4
.L_182:
        /*0098*/ 	.byte	0x04, 0x36
        /*009a*/ 	.short	(.L_184 - .L_183)
.L_183:
        /*009c*/ 	.word	0x00000008
.L_184:


//--------------------- .nv.info._ZN44_GLOBAL__N__b9816450_11_Randperm_cu_4012db6537randperm_handle_duplicate_keys_kernelIiN2at6native44_GLOBAL__N__b9816450_11_Randperm_cu_4012db6510OpaqueTypeILi8EEEEEvPT_PT0_S6_iNS1_15PhiloxCudaStateE --------------------------
	.section	.nv.info._ZN44_GLOBAL__N__b9816450_11_Randperm_cu_4012db6537randperm_handle_duplicate_keys_kernelIiN2at6native44_GLOBAL__N__b9816450_11_Randperm_cu_4012db6510OpaqueTypeILi8EEEEEvPT_PT0_S6_iNS1_15PhiloxCudaStateE,"",@"SHT_CUDA_INFO"
	.sectionflags	@""
	.align	4


	//----- nvinfo : EIATTR_CUDA_API_VERSION
	.align		4
        /*0000*/ 	.byte	0x04, 0x37
        /*0002*/ 	.short	(.L_186 - .L_185)
.L_185:
        /*0004*/ 	.word	0x00000082


	//----- nvinfo : EIATTR_KPARAM_INFO
	.align		4
.L_186:
        /*0008*/ 	.byte	0x04, 0x17
        /*000a*/ 	.short	(.L_188 - .L_187)
.L_187:
        /*000c*/ 	.word	0x00000000
        /*0010*/ 	.short	0x0004
        /*0012*/ 	.short	0x0018
        /*0014*/ 	.byte	0x00, 0xf0, 0x61, 0x00


	//----- nvinfo : EIATTR_KPARAM_INFO
	.align		4
.L_188:
        /*0018*/ 	.byte	0x04, 0x17
        /*001a*/ 	.short	(.L_190 - .L_189)
.L_189:
        /*001c*/ 	.word	0x00000000
        /*0020*/ 	.short	0x0003
        /*0022*/ 	.short	0x0014
        /*0024*/ 	.byte	0x00, 0xf0, 0x11, 0x00


	//----- nvinfo : EIATTR_KPARAM_INFO
	.align		4
.L_190:
        /*0028*/ 	.byte	0x04, 0x17
        /*002a*/ 	.short	(.L_192 - .L_191)
.L_191:
        /*002c*/ 	.word	0x00000000
        /*0030*/ 	.short	0x0002
        /*0032*/ 	.short	0x0010
        /*0034*/ 	.byte	0x00, 0xf0, 0x11, 0x00


	//----- nvinfo : EIATTR_KPARAM_INFO
	.align		4
.L_192:
        /*0038*/ 	.byte	0x04, 0x17
        /*003a*/ 	.short	(.L_194 - .L_193)
.L_193:
        /*003c*/ 	.word	0x00000000
        /*0040*/ 	.short	0x0001
        /*0042*/ 	.short	0x0008
        /*0044*/ 	.byte	0x00, 0xf5, 0x21, 0x00


	//----- nvinfo : EIATTR_KPARAM_INFO
	.align		4
.L_194:
        /*0048*/ 	.byte	0x04, 0x17
        /*004a*/ 	.short	(.L_196 - .L_195)
.L_195:
        /*004c*/ 	.word	0x00000000
        /*0050*/ 	.short	0x0000
        /*0052*/ 	.short	0x0000
        /*0054*/ 	.byte	0x00, 0xf5, 0x21, 0x00


	//----- nvinfo : EIATTR_SPARSE_MMA_MASK
	.align		4
.L_196:
        /*0058*/ 	.byte	0x03, 0x50
        /*005a*/ 	.short	0x0000


	//----- nvinfo : EIATTR_MAXREG_COUNT
	.align		4
        /*005c*/ 	.byte	0x03, 0x1b
        /*005e*/ 	.short	0x00ff


	//----- nvinfo : EIATTR_MERCURY_ISA_VERSION
	.align		4
        /*0060*/ 	.byte	0x03, 0x5f
        /*0062*/ 	.short	0x0101


	//----- nvinfo : EIATTR_VRC_CTA_INIT_COUNT
	.align		4
        /*0064*/ 	.byte	0x02, 0x4a
	.zero		1
	.zero		1


	//----- nvinfo : EIATTR_EXIT_INSTR_OFFSETS
	.align		4
        /*0068*/ 	.byte	0x04, 0x1c
        /*006a*/ 	.short	(.L_198 - .L_197)


	//   ....[0]....
.L_197:
        /*006c*/ 	.word	0x000000c0


	//   ....[1]....
        /*0070*/ 	.word	0x00000140


	//   ....[2]....
        /*0074*/ 	.word	0x000001a0


	//   ....[3]....
        /*0078*/ 	.word	0x00000410


	//   ....[4]....
        /*007c*/ 	.word	0x00000fe0


	//----- nvinfo : EIATTR_CRS_STACK_SIZE
	.align		4
.L_198:
        /*0080*/ 	.byte	0x04, 0x1e
        /*0082*/ 	.short	(.L_200 - .L_199)
.L_199:
        /*0084*/ 	.word	0x00000000


	//----- nvinfo : EIATTR_CBANK_PARAM_SIZE
	.align		4
.L_200:
        /*0088*/ 	.byte	0x03, 0x19
        /*008a*/ 	.short	0x0030


	//----- nvinfo : EIATTR_PARAM_CBANK
	.align		4
        /*008c*/ 	.byte	0x04, 0x0a
        /*008e*/ 	.short	(.L_202 - .L_201)
	.align		4
.L_201:
        /*0090*/ 	.word	index@(.nv.constant0._ZN44_GLOBAL__N__b9816450_11_Randperm_cu_4012db6537randperm_handle_duplicate_keys_kernelIiN2at6native44_GLOBAL__N__b9816450_11_Randperm_cu_4012db6510OpaqueTypeILi8EEEEEvPT_PT0_S6_iNS1_15PhiloxCudaStateE)
        /*0094*/ 	.short	0x0380
        /*0096*/ 	.short	0x0030


	//----- nvinfo : EIATTR_SW_WAR
	.align		4
.L_202:
        /*0098*/ 	.byte	0x04, 0x36
        /*009a*/ 	.short	(.L_204 - .L_203)
.L_203:
        /*009c*/ 	.word	0x00000008
.L_204:


//--------------------- .nv.info._ZN44_GLOBAL__N__b9816450_11_Randperm_cu_4012db6537randperm_handle_duplicate_keys_kernelIiN2at6native44_GLOBAL__N__b9816450_11_Randperm_cu_4012db6510OpaqueTypeILi4EEEEEvPT_PT0_S6_iNS1_15PhiloxCudaStateE --------------------------
	.section	.nv.info._ZN44_GLOBAL__N__b9816450_11_Randperm_cu_4012db6537randperm_handle_duplicate_keys_kernelIiN2at6native44_GLOBAL__N__b9816450_11_Randperm_cu_4012db6510OpaqueTypeILi4EEEEEvPT_PT0_S6_iNS1_15PhiloxCudaStateE,"",@"SHT_CUDA_INFO"
	.sectionflags	@""
	.align	4


	//----- nvinfo : EIATTR_CUDA_API_VERSION
	.align		4
        /*0000*/ 	.byte	0x04, 0x37
        /*0002*/ 	.short	(.L_206 - .L_205)
.L_205:
        /*0004*/ 	.word	0x00000082


	//----- nvinfo : EIATTR_KPARAM_INFO
	.align		4
.L_206:
        /*0008*/ 	.byte	0x04, 0x17
        /*000a*/ 	.short	(.L_208 - .L_207)
.L_207:
        /*000c*/ 	.word	0x00000000
        /*0010*/ 	.short	0x0004
        /*0012*/ 	.short	0x0018
        /*0014*/ 	.byte	0x00, 0xf0, 0x61, 0x00


	//----- nvinfo : EIATTR_KPARAM_INFO
	.align		4
.L_208:
        /*0018*/ 	.byte	0x04, 0x17
        /*001a*/ 	.short	(.L_210 - .L_209)
.L_209:
        /*001c*/ 	.word	0x00000000
        /*0020*/ 	.short	0x0003
        /*0022*/ 	.short	0x0014
        /*0024*/ 	.byte	0x00, 0xf0, 0x11, 0x00


	//----- nvinfo : EIATTR_KPARAM_INFO
	.align		4
.L_210:
        /*0028*/ 	.byte	0x04, 0x17
        /*002a*/ 	.short	(.L_212 - .L_211)
.L_211:
        /*002c*/ 	.word	0x00000000
        /*0030*/ 	.short	0x0002
        /*0032*/ 	.short	0x0010
        /*0034*/ 	.byte	0x00, 0xf0, 0x11, 0x00


	//----- nvinfo : EIATTR_KPARAM_INFO
	.align		4
.L_212:
        /*0038*/ 	.byte	0x04, 0x17
        /*003a*/ 	.short	(.L_214 - .L_213)
.L_213:
        /*003c*/ 	.word	0x00000000
        /*0040*/ 	.short	0x0001
        /*0042*/ 	.short	0x0008
        /*0044*/ 	.byte	0x00, 0xf5, 0x21, 0x00


	//----- nvinfo : EIATTR_KPARAM_INFO
	.align		4
.L_214:
        /*0048*/ 	.byte	0x04, 0x17
        /*004a*/ 	.short	(.L_216 - .L_215)
.L_215:
        /*004c*/ 	.word	0x00000000
        /*0050*/ 	.short	0x0000
        /*0052*/ 	.short	0x0000
        /*0054*/ 	.byte	0x00, 0xf5, 0x21, 0x00


	//----- nvinfo : EIATTR_SPARSE_MMA_MASK
	.align		4
.L_216:
        /*0058*/ 	.byte	0x03, 0x50
        /*005a*/ 	.short	0x0000


	//----- nvinfo : EIATTR_MAXREG_COUNT
	.align		4
        /*005c*/ 	.byte	0x03, 0x1b
        /*005e*/ 	.short	0x00ff


	//----- nvinfo : EIATTR_MERCURY_ISA_VERSION
	.align		4
        /*0060*/ 	.byte	0x03, 0x5f
        /*0062*/ 	.short	0x0101


	//----- nvinfo : EIATTR_VRC_CTA_INIT_COUNT
	.align		4
        /*0064*/ 	.byte	0x02, 0x4a
	.zero		1
	.zero		1


	//----- nvinfo : EIATTR_EXIT_INSTR_OFFSETS
	.align		4
        /*0068*/ 	.byte	0x04, 0x1c
        /*006a*/ 	.short	(.L_218 - .L_217)


	//   ....[0]....
.L_217:
        /*006c*/ 	.word	0x000000c0


	//   ....[1]....
        /*0070*/ 	.word	0x00000140


	//   ....[2]....
        /*0074*/ 	.word	0x000001a0


	//   ....[3]....
        /*0078*/ 	.word	0x00000400


	//   ....[4]....
        /*007c*/ 	.word	0x00000fd0


	//----- nvinfo : EIATTR_CRS_STACK_SIZE
	.align		4
.L_218:
        /*0080*/ 	.byte	0x04, 0x1e
        /*0082*/ 	.short	(.L_220 - .L_219)
.L_219:
        /*0084*/ 	.word	0x00000000


	//----- nvinfo : EIATTR_CBANK_PARAM_SIZE
	.align		4
.L_220:
        /*0088*/ 	.byte	0x03, 0x19
        /*008a*/ 	.short	0x0030


	//----- nvinfo : EIATTR_PARAM_CBANK
	.align		4
        /*008c*/ 	.byte	0x04, 0x0a
        /*008e*/ 	.short	(.L_222 - .L_221)
	.align		4
.L_221:
        /*0090*/ 	.word	index@(.nv.constant0._ZN44_GLOBAL__N__b9816450_11_Randperm_cu_4012db6537randperm_handle_duplicate_keys_kernelIiN2at6native44_GLOBAL__N__b9816450_11_Randperm_cu_4012db6510OpaqueTypeILi4EEEEEvPT_PT0_S6_iNS1_15PhiloxCudaStateE)
        /*0094*/ 	.short	0x0380
        /*0096*/ 	.short	0x0030


	//----- nvinfo : EIATTR_SW_WAR
	.align		4
.L_222:
        /*0098*/ 	.byte	0x04, 0x36
        /*009a*/ 	.short	(.L_224 - .L_223)
.L_223:
        /*009c*/ 	.word	0x00000008
.L_224:


//--------------------- .nv.info._ZN44_GLOBAL__N__b9816450_11_Randperm_cu_4012db6537randperm_handle_duplicate_keys_kernelIiN2at6native44_GLOBAL__N__b9816450_11_Randperm_cu_4012db6510OpaqueTypeILi1EEEEEvPT_PT0_S6_iNS1_15PhiloxCudaStateE --------------------------
	.section	.nv.info._ZN44_GLOBAL__N__b9816450_11_Randperm_cu_4012db6537randperm_handle_duplicate_keys_kernelIiN2at6native44_GLOBAL__N__b9816450_11_Randperm_cu_4012db6510OpaqueTypeILi1EEEEEvPT_PT0_S6_iNS1_15PhiloxCudaStateE,"",@"SHT_CUDA_INFO"
	.sectionflags	@""
	.align	4


	//----- nvinfo : EIATTR_CUDA_API_VERSION
	.align		4
        /*0000*/ 	.byte	0x04, 0x37
        /*0002*/ 	.short	(.L_226 - .L_225)
.L_225:
        /*0004*/ 	.word	0x00000082


	//----- nvinfo : EIATTR_KPARAM_INFO
	.align		4
.L_226:
        /*0008*/ 	.byte	0x04, 0x17
        /*000a*/ 	.short	(.L_228 - .L_227)
.L_227:
        /*000c*/ 	.word	0x00000000
        /*0010*/ 	.short	0x0004
        /*0012*/ 	.short	0x0018
        /*0014*/ 	.byte	0x00, 0xf0, 0x61, 0x00


	//----- nvinfo : EIATTR_KPARAM_INFO
	.align		4
.L_228:
        /*0018*/ 	.byte	0x04, 0x17
        /*001a*/ 	.short	(.L_230 - .L_229)
.L_229:
        /*001c*/ 	.word	0x00000000
        /*0020*/ 	.short	0x0003
        /*0022*/ 	.short	0x0014
        /*0024*/ 	.byte	0x00, 0xf0, 0x11, 0x00


	//----- nvinfo : EIATTR_KPARAM_INFO
	.align		4
.L_230:
        /*0028*/ 	.byte	0x04, 0x17
        /*002a*/ 	.short	(.L_232 - .L_231)
.L_231:
        /*002c*/ 	.word	0x00000000
        /*0030*/ 	.short	0x0002
        /*0032*/ 	.short	0x0010
        /*0034*/ 	.byte	0x00, 0xf0, 0x11, 0x00


	//----- nvinfo : EIATTR_KPARAM_INFO
	.align		4
.L_232:
        /*0038*/ 	.byte	0x04, 0x17
        /*003a*/ 	.short	(.L_234 - .L_233)
.L_233:
        /*003c*/ 	.word	0x00000000
        /*0040*/ 	.short	0x0001
        /*0042*/ 	.short	0x0008
        /*0044*/ 	.byte	0x00, 0xf5, 0x21, 0x00


	//----- nvinfo : EIATTR_KPARAM_INFO
	.align		4
.L_234:
        /*0048*/ 	.byte	0x04, 0x17
        /*004a*/ 	.short	(.L_236 - .L_235)
.L_235:
        /*004c*/ 	.word	0x00000000
        /*0050*/ 	.short	0x0000
        /*0052*/ 	.short	0x0000
        /*0054*/ 	.byte	0x00, 0xf5, 0x21, 0x00


	//----- nvinfo : EIATTR_SPARSE_MMA_MASK
	.align		4
.L_236:
        /*0058*/ 	.byte	0x03, 0x50
        /*005a*/ 	.short	0x0000


	//----- nvinfo : EIATTR_MAXREG_COUNT
	.align		4
        /*005c*/ 	.byte	0x03, 0x1b
        /*005e*/ 	.short	0x00ff


	//----- nvinfo : EIATTR_MERCURY_ISA_VERSION
	.align		4
        /*0060*/ 	.byte	0x03, 0x5f
        /*0062*/ 	.short	0x0101


	//----- nvinfo : EIATTR_VRC_CTA_INIT_COUNT
	.align		4
        /*0064*/ 	.byte	0x02, 0x4a
	.zero		1
	.zero		1


	//----- nvinfo : EIATTR_EXIT_INSTR_OFFSETS
	.align		4
        /*0068*/ 	.byte	0x04, 0x1c
        /*006a*/ 	.short	(.L_238 - .L_237)


	//   ....[0]....
.L_237:
        /*006c*/ 	.word	0x000000c0


	//   ....[1]....
        /*0070*/ 	.word	0x00000140


	//   ....[2]....
        /*0074*/ 	.word	0x000001a0


	//   ....[3]....
        /*0078*/ 	.word	0x00000420


	//   ....[4]....
        /*007c*/ 	.word	0x00000fd0


	//----- nvinfo : EIATTR_CRS_STACK_SIZE
	.align		4
.L_238:
        /*0080*/ 	.byte	0x04, 0x1e
        /*0082*/ 	.short	(.L_240 - .L_239)
.L_239:
        /*0084*/ 	.word	0x00000000


	//----- nvinfo : EIATTR_CBANK_PARAM_SIZE
	.align		4
.L_240:
        /*0088*/ 	.byte	0x03, 0x19
        /*008a*/ 	.short	0x0030


	//----- nvinfo : EIATTR_PARAM_CBANK
	.align		4
        /*008c*/ 	.byte	0x04, 0x0a
        /*008e*/ 	.short	(.L_242 - .L_241)
	.align		4
.L_241:
        /*0090*/ 	.word	index@(.nv.constant0._ZN44_GLOBAL__N__b9816450_11_Randperm_cu_4012db6537randperm_handle_duplicate_keys_kernelIiN2at6native44_GLOBAL__N__b9816450_11_Randperm_cu_4012db6510OpaqueTypeILi1EEEEEvPT_PT0_S6_iNS1_15PhiloxCudaStateE)
        /*0094*/ 	.short	0x0380
        /*0096*/ 	.short	0x0030


	//----- nvinfo : EIATTR_SW_WAR
	.align		4
.L_242:
        /*0098*/ 	.byte	0x04, 0x36
        /*009a*/ 	.short	(.L_244 - .L_243)
.L_243:
        /*009c*/ 	.word	0x00000008
.L_244:


//--------------------- .nv.callgraph             --------------------------
	.section	.nv.callgraph,"",@"SHT_CUDA_CALLGRAPH"
	.align	4
	.sectionentsize	8
	.align		4
        /*0000*/ 	.word	0x00000000
	.align		4
        /*0004*/ 	.word	0xffffffff
	.align		4
        /*0008*/ 	.word	0x00000000
	.align		4
        /*000c*/ 	.word	0xfffffffe
	.align		4
        /*0010*/ 	.word	0x00000000
	.align		4
        /*0014*/ 	.word	0xfffffffd
	.align		4
        /*0018*/ 	.word	0x00000000
	.align		4
        /*001c*/ 	.word	0xfffffffc


//--------------------- .nv.constant4             --------------------------
	.section	.nv.constant4,"a",@progbits
	.align	8
	.align		8
.nv.constant4:
        /*0000*/ 	.dword	precalc_xorwow_matrix
	.align		8
        /*0008*/ 	.dword	precalc_xorwow_offset_matrix
	.align		8
        /*0010*/ 	.dword	mrg32k3aM1
	.align		8
        /*0018*/ 	.dword	mrg32k3aM2
	.align		8
        /*0020*/ 	.dword	mrg32k3aM1SubSeq
	.align		8
        /*0028*/ 	.dword	mrg32k3aM2SubSeq
	.align		8
        /*0030*/ 	.dword	mrg32k3aM1Seq
	.align		8
        /*0038*/ 	.dword	mrg32k3aM2Seq
	.align		8
        /*0040*/ 	.dword	_ZN42_INTERNAL_b9816450_11_Randperm_cu_4012db654cuda3std3__45__cpo5beginE
	.align		8
        /*0048*/ 	.dword	_ZN42_INTERNAL_b9816450_11_Randperm_cu_4012db654cuda3std3__45__cpo3endE
	.align		8
        /*0050*/ 	.dword	_ZN42_INTERNAL_b9816450_11_Randperm_cu_4012db654cuda3std3__45__cpo6cbeginE
	.align		8
        /*0058*/ 	.dword	_ZN42_INTERNAL_b9816450_11_Randperm_cu_4012db654cuda3std3__45__cpo4cendE
	.align		8
        /*0060*/ 	.dword	_ZN42_INTERNAL_b9816450_11_Randperm_cu_4012db654cuda3std3__45__cpo6rbeginE
	.align		8
        /*0068*/ 	.dword	_ZN42_INTERNAL_b9816450_11_Randperm_cu_4012db654cuda3std3__45__cpo4rendE
	.align		8
        /*0070*/ 	.dword	_ZN42_INTERNAL_b9816450_11_Randperm_cu_4012db654cuda3std3__45__cpo7crbeginE
	.align		8
        /*0078*/ 	.dword	_ZN42_INTERNAL_b9816450_11_Randperm_cu_4012db654cuda3std3__45__cpo5crendE
	.align		8
        /*0080*/ 	.dword	_ZN42_INTERNAL_b9816450_11_Randperm_cu_4012db654cuda3std3__444_GLOBAL__N__b9816450_11_Randperm_cu_4012db656ignoreE
	.align		8
        /*0088*/ 	.dword	_ZN42_INTERNAL_b9816450_11_Randperm_cu_4012db654cuda3std3__419piecewise_constructE
	.align		8
        /*0090*/ 	.dword	_ZN42_INTERNAL_b9816450_11_Randperm_cu_4012db654cuda3std3__48in_placeE
	.align		8
        /*0098*/ 	.dword	_ZN42_INTERNAL_b9816450_11_Randperm_cu_4012db654cuda3std3__420unreachable_sentinelE
	.align		8
        /*00a0*/ 	.dword	_ZN42_INTERNAL_b9816450_11_Randperm_cu_4012db654cuda3std6ranges3__45__cpo4swapE
	.align		8
        /*00a8*/ 	.dword	_ZN42_INTERNAL_b9816450_11_Randperm_cu_4012db654cuda3std6ranges3__45__cpo9iter_moveE
	.align		8
        /*00b0*/ 	.dword	_ZN42_INTERNAL_b9816450_11_Randperm_cu_4012db654cuda3std6ranges3__45__cpo5beginE
	.align		8
        /*00b8*/ 	.dword	_ZN42_INTERNAL_b9816450_11_Randperm_cu_4012db654cuda3std6ranges3__45__cpo3endE
	.align		8
        /*00c0*/ 	.dword	_ZN42_INTERNAL_b9816450_11_Randperm_cu_4012db654cuda3std6ranges3__45__cpo6cbeginE
	.align		8
        /*00c8*/ 	.dword	_ZN42_INTERNAL_b9816450_11_Randperm_cu_4012db654cuda3std6ranges3__45__cpo4cendE
	.align		8
        /*00d0*/ 	.dword	_ZN42_INTERNAL_b9816450_11_Randperm_cu_4012db654cuda3std6ranges3__45__cpo7advanceE
	.align		8
        /*00d8*/ 	.dword	_ZN42_INTERNAL_b9816450_11_Randperm_cu_4012db654cuda3std6ranges3__45__cpo9iter_swapE
	.align		8
        /*00e0*/ 	.dword	_ZN42_INTERNAL_b9816450_11_Randperm_cu_4012db654cuda3std6ranges3__45__cpo4nextE
	.align		8
        /*00e8*/ 	.dword	_ZN42_INTERNAL_b9816450_11_Randperm_cu_4012db654cuda3std6ranges3__45__cpo4prevE
	.align		8
        /*00f0*/ 	.dword	_ZN42_INTERNAL_b9816450_11_Randperm_cu_4012db654cuda3std6ranges3__45__cpo4dataE
	.align		8
        /*00f8*/ 	.dword	_ZN42_INTERNAL_b9816450_11_Randperm_cu_4012db654cuda3std6ranges3__45__cpo5cdataE
	.align		8
        /*0100*/ 	.dword	_ZN42_INTERNAL_b9816450_11_Randperm_cu_4012db654cuda3std6ranges3__45__cpo4sizeE
	.align		8
        /*0108*/ 	.dword	_ZN42_INTERNAL_b9816450_11_Randperm_cu_4012db654cuda3std6ranges3__45__cpo5ssizeE
	.align		8
        /*0110*/ 	.dword	_ZN42_INTERNAL_b9816450_11_Randperm_cu_4012db654cuda3std6ranges3__45__cpo8distanceE
	.align		8
        /*0118*/ 	.dword	_ZN42_INTERNAL_b9816450_11_Randperm_cu_4012db656thrust24THRUST_300001_SM_1030_NS6system6detail10sequential3seqE


//--------------------- .nv.constant3             --------------------------
	.section	.nv.constant3,"a",@progbits
	.align	8
.nv.constant3:
	.type		__cr_lgamma_table,@object
	.size		__cr_lgamma_table,(.L_8 - __cr_lgamma_table)
__cr_lgamma_table:
        /*0000*/ 	.byte	0x00, 0x00, 0x00, 0x00, 0x00, 0x00, 0x00, 0x00, 0x00, 0x00, 0x00, 0x00, 0x00, 0x00, 0x00, 0x00
        /*0010*/ 	.byte	0xef, 0x39, 0xfa, 0xfe, 0x42, 0x2e, 0xe6, 0x3f, 0x02, 0x20, 0x2a, 0xfa, 0x0b, 0xab, 0xfc, 0x3f
        /*0020*/ 	.byte	0xf9, 0x2c, 0x92, 0x7c, 0xa7, 0x6c, 0x09, 0x40, 0xc9, 0x79, 0x44, 0x3c, 0x64, 0x26, 0x13, 0x40
        /*0030*/ 	.byte	0xca, 0x01, 0xcf, 0x3a, 0x27, 0x51, 0x1a, 0x40, 0x30, 0xcc, 0x2d, 0xf3, 0xe1, 0x0c, 0x21, 0x40
        /*0040*/ 	.byte	0x0d, 0xb7, 0xfc, 0x82, 0x8e, 0x35, 0x25, 0x40
.L_8:


//--------------------- .text._ZN44_GLOBAL__N__b9816450_11_Randperm_cu_4012db6537randperm_handle_duplicate_keys_kernelIlN2at6native44_GLOBAL__N__b9816450_11_Randperm_cu_4012db6510OpaqueTypeILi2EEEEEvPT_PT0_S6_iNS1_15PhiloxCudaStateE --------------------------
	.section	.text._ZN44_GLOBAL__N__b9816450_11_Randperm_cu_4012db6537randperm_handle_duplicate_keys_kernelIlN2at6native44_GLOBAL__N__b9816450_11_Randperm_cu_4012db6510OpaqueTypeILi2EEEEEvPT_PT0_S6_iNS1_15PhiloxCudaStateE,"ax",@progbits
	.align	128
.text._ZN44_GLOBAL__N__b9816450_11_Randperm_cu_4012db6537randperm_handle_duplicate_keys_kernelIlN2at6native44_GLOBAL__N__b9816450_11_Randperm_cu_4012db6510OpaqueTypeILi2EEEEEvPT_PT0_S6_iNS1_15PhiloxCudaStateE:
        .type           _ZN44_GLOBAL__N__b9816450_11_Randperm_cu_4012db6537randperm_handle_duplicate_keys_kernelIlN2at6native44_GLOBAL__N__b9816450_11_Randperm_cu_4012db6510OpaqueTypeILi2EEEEEvPT_PT0_S6_iNS1_15PhiloxCudaStateE,@function
        .size           _ZN44_GLOBAL__N__b9816450_11_Randperm_cu_4012db6537randperm_handle_duplicate_keys_kernelIlN2at6native44_GLOBAL__N__b9816450_11_Randperm_cu_4012db6510OpaqueTypeILi2EEEEEvPT_PT0_S6_iNS1_15PhiloxCudaStateE,(.L_x_112 - _ZN44_GLOBAL__N__b9816450_11_Randperm_cu_4012db6537randperm_handle_duplicate_keys_kernelIlN2at6native44_GLOBAL__N__b9816450_11_Randperm_cu_4012db6510OpaqueTypeILi2EEEEEvPT_PT0_S6_iNS1_15PhiloxCudaStateE)
        .other          _ZN44_GLOBAL__N__b9816450_11_Randperm_cu_4012db6537randperm_handle_duplicate_keys_kernelIlN2at6native44_GLOBAL__N__b9816450_11_Randperm_cu_4012db6510OpaqueTypeILi2EEEEEvPT_PT0_S6_iNS1_15PhiloxCudaStateE,@"STO_CUDA_ENTRY STV_DEFAULT"
_ZN44_GLOBAL__N__b9816450_11_Randperm_cu_4012db6537randperm_handle_duplicate_keys_kernelIlN2at6native44_GLOBAL__N__b9816450_11_Randperm_cu_4012db6510OpaqueTypeILi2EEEEEvPT_PT0_S6_iNS1_15PhiloxCudaStateE:
[----:B------:R-:W-:Y:S01]  /*0000*/  LDC R1, c[0x0][0x37c] ;  /* 0x0000df00ff017b82 */ /* 0x000fe20000000800 */
[----:B------:R-:W0:Y:S01]  /*0010*/  S2R R0, SR_TID.X ;  /* 0x0000000000007919 */ /* 0x000e220000002100 */
[----:B------:R-:W1:Y:S01]  /*0020*/  LDCU UR4, c[0x0][0x398] ;  /* 0x00007300ff0477ac */ /* 0x000e620008000800 */
[----:B------:R-:W0:Y:S01]  /*0030*/  S2R R3, SR_CTAID.X ;  /* 0x0000000000037919 */ /* 0x000e220000002500 */
[----:B------:R-:W0:Y:S01]  /*0040*/  LDCU UR5, c[0x0][0x360] ;  /* 0x00006c00ff0577ac */ /* 0x000e220008000800 */
[----:B------:R-:W2:Y:S01]  /*0050*/  LDCU.64 UR6, c[0x0][0x3a8] ;  /* 0x00007500ff0677ac */ /* 0x000ea20008000a00 */
[----:B-1----:R-:W-:Y:S01]  /*0060*/  UIADD3 UR4, UPT, UPT, UR4, -0x1, URZ ;  /* 0xffffffff04047890 */ /* 0x002fe2000fffe0ff */
[----:B--2---:R-:W-:Y:S02]  /*0070*/  IMAD.U32 R4, RZ, RZ, UR6 ;  /* 0x00000006ff047e24 */ /* 0x004fe4000f8e00ff */
[----:B------:R-:W-:Y:S01]  /*0080*/  IMAD.U32 R5, RZ, RZ, UR7 ;  /* 0x00000007ff057e24 */ /* 0x000fe2000f8e00ff */
[----:B------:R-:W1:Y:S01]  /*0090*/  LDCU.64 UR6, c[0x0][0x3a0] ;  /* 0x00007400ff0677ac */ /* 0x000e620008000a00 */
[----:B0-----:R-:W-:-:S05]  /*00a0*/  IMAD R0, R3, UR5, R0 ;  /* 0x0000000503007c24 */ /* 0x001fca000f8e0200 */
[----:B------:R-:W-:-:S13]  /*00b0*/  ISETP.GE.AND P0, PT, R0, UR4, PT ;  /* 0x0000000400007c0c */ /* 0x000fda000bf06270 */
[----:B-1----:R-:W-:Y:S05]  /*00c0*/  @P0 EXIT ;  /* 0x000000000000094d */ /* 0x002fea0003800000 */
[----:B------:R-:W0:Y:S01]  /*00d0*/  LDC.64 R10, c[0x0][0x380] ;  /* 0x0000e000ff0a7b82 */ /* 0x000e220000000a00 */
[----:B------:R-:W1:Y:S01]  /*00e0*/  LDCU.64 UR8, c[0x0][0x358] ;  /* 0x00006b00ff0877ac */ /* 0x000e620008000a00 */
[----:B------:R-:W2:Y:S01]  /*00f0*/  LDCU.64 UR4, c[0x0][0x390] ;  /* 0x00007200ff0477ac */ /* 0x000ea20008000a00 */
[----:B0-----:R-:W-:-:S05]  /*0100*/  IMAD.WIDE R10, R0, 0x8, R10 ;  /* 0x00000008000a7825 */ /* 0x001fca00078e020a */
[----:B-1----:R-:W2:Y:S04]  /*0110*/  LDG.E.64 R6, desc[UR8][R10.64] ;  /* 0x000000080a067981 */ /* 0x002ea8000c1e1b00 */
[----:B------:R-:W2:Y:S02]  /*0120*/  LDG.E.64 R2, desc[UR8][R10.64+0x8] ;  /* 0x000008080a027981 */ /* 0x000ea4000c1e1b00 */
[----:B--2---:R-:W-:Y:S02]  /*0130*/  LOP3.LUT P0, RZ, R2, UR4, R6, 0x48, !PT ;  /* 0x0000000402ff7c12 */ /* 0x004fe4000f804806 */
[----:B------:R-:W-:-:S04]  /*0140*/  LOP3.LUT R2, R3, R7, RZ, 0x3c, !PT ;  /* 0x0000000703027212 */ /* 0x000fc800078e3cff */
[----:B------:R-:W-:-:S13]  /*0150*/  LOP3.LUT P0, RZ, R2, UR5, RZ, 0xc0, P0 ;  /* 0x0000000502ff7c12 */ /* 0x000fda000800c0ff */
[----:B------:R-:W-:Y:S05]  /*0160*/  @P0 EXIT ;  /* 0x000000000000094d */ /* 0x000fea0003800000 */
[----:B------:R-:W-:Y:S01]  /*0170*/  ISETP.NE.AND P0, PT, R0, RZ, PT ;  /* 0x000000ff0000720c */ /* 0x000fe20003f05270 */
[----:B------:R-:W-:-:S12]  /*0180*/  BSSY.RECONVERGENT B0, `(.L_x_0) ;  /* 0x0000007000007945 */ /* 0x000fd80003800200 */
[----:B------:R-:W-:Y:S05]  /*0190*/  @!P0 BRA `(.L_x_1) ;  /* 0x0000000000148947 */ /* 0x000fea0003800000 */
[----:B------:R-:W2:Y:S02]  /*01a0*/  LDG.E.64 R2, desc[UR8][R10.64+-0x8] ;  /* 0xfffff8080a027981 */ /* 0x000ea4000c1e1b00 */
[----:B--2---:R-:W-:Y:S02]  /*01b0*/  LOP3.LUT P0, RZ, R2, UR4, R6, 0x48, !PT ;  /* 0x0000000402ff7c12 */ /* 0x004fe4000f804806 */
[----:B------:R-:W-:-:S04]  /*01c0*/  LOP3.LUT R2, R3, R7, RZ, 0x3c, !PT ;  /* 0x0000000703027212 */ /* 0x000fc800078e3cff */
[----:B------:R-:W-:-:S13]  /*01d0*/  LOP3.LUT P0, RZ, R2, UR5, RZ, 0xc0, P0 ;  /* 0x0000000502ff7c12 */ /* 0x000fda000800c0ff */
[----:B------:R-:W-:Y:S05]  /*01e0*/  @!P0 EXIT ;  /* 0x000000000000894d */ /* 0x000fea0003800000 */
.L_x_1:
[----:B------:R-:W-:Y:S05]  /*01f0*/  BSYNC.RECONVERGENT B0 ;  /* 0x0000000000007941 */ /* 0x000fea0003800200 */
.L_x_0:
[----:B------:R-:W0:Y:S01]  /*0200*/  LDC.64 R2, c[0x0][0x388] ;  /* 0x0000e200ff027b82 */ /* 0x000e220000000a00 */
[----:B------:R-:W1:Y:S01]  /*0210*/  LDCU UR4, c[0x0][0x3b4] ;  /* 0x00007680ff0477ac */ /* 0x000e620008000800 */
[----:B------:R-:W-:Y:S01]  /*0220*/  BSSY.RECONVERGENT B0, `(.L_x_2) ;  /* 0x0000018000007945 */ /* 0x000fe20003800200 */
[----:B------:R-:W2:Y:S01]  /*0230*/  LDCU UR5, c[0x0][0x398] ;  /* 0x00007300ff0577ac */ /* 0x000ea20008000800 */
[----:B------:R-:W3:Y:S01]  /*0240*/  LDCU.64 UR10, c[0x0][0x390] ;  /* 0x00007200ff0a77ac */ /* 0x000ee20008000a00 */
[----:B-1----:R-:W-:Y:S01]  /*0250*/  UPRMT UR4, UR4, 0x7770, URZ ;  /* 0x0000777004047896 */ /* 0x002fe200080000ff */
[----:B0-----:R-:W-:-:S04]  /*0260*/  IMAD.WIDE R2, R0, 0x2, R2 ;  /* 0x0000000200027825 */ /* 0x001fc800078e0202 */
[----:B------:R-:W-:Y:S01]  /*0270*/  IMAD.MOV.U32 R16, RZ, RZ, R3 ;  /* 0x000000ffff107224 */ /* 0x000fe200078e0003 */
[----:B------:R-:W-:Y:S01]  /*0280*/  MOV R8, R2 ;  /* 0x0000000200087202 */ /* 0x000fe20000000f00 */
[----:B--23--:R-:W-:-:S07]  /*0290*/  IMAD.MOV.U32 R3, RZ, RZ, RZ ;  /* 0x000000ffff037224 */ /* 0x00cfce00078e00ff */
.L_x_4:
[----:B------:R-:W-:Y:S01]  /*02a0*/  IADD3 R13, PT, PT, R3, 0x1, RZ ;  /* 0x00000001030d7810 */ /* 0x000fe20007ffe0ff */
[----:B------:R-:W-:Y:S01]  /*02b0*/  IMAD.MOV.U32 R9, RZ, RZ, R8 ;  /* 0x000000ffff097224 */ /* 0x000fe200078e0008 */
[----:B------:R-:W-:-:S03]  /*02c0*/  MOV R12, R16 ;  /* 0x00000010000c7202 */ /* 0x000fc60000000f00 */
[----:B------:R-:W-:-:S05]  /*02d0*/  IMAD.IADD R2, R0, 0x1, R13 ;  /* 0x0000000100027824 */ /* 0x000fca00078e020d */
[----:B------:R-:W-:Y:S01]  /*02e0*/  ISETP.GE.AND P0, PT, R2, UR5, PT ;  /* 0x0000000502007c0c */ /* 0x000fe2000bf06270 */
[----:B------:R-:W-:-:S12]  /*02f0*/  IMAD.MOV.U32 R2, RZ, RZ, R3 ;  /* 0x000000ffff027224 */ /* 0x000fd800078e0003 */
[----:B------:R-:W-:Y:S05]  /*0300*/  @P0 BRA `(.L_x_3) ;  /* 0x0000000000240947 */ /* 0x000fea0003800000 */
[----:B------:R-:W-:-:S06]  /*0310*/  IMAD.WIDE.U32 R14, R2, 0x8, R10 ;  /* 0x00000008020e7825 */ /* 0x000fcc00078e000a */
[----:B------:R-:W2:Y:S01]  /*0320*/  LDG.E.64 R14, desc[UR8][R14.64+0x8] ;  /* 0x000008080e0e7981 */ /* 0x000ea2000c1e1b00 */
[----:B------:R-:W-:-:S04]  /*0330*/  IADD3 R8, P1, PT, R9, 0x2, RZ ;  /* 0x0000000209087810 */ /* 0x000fc80007f3e0ff */
[----:B------:R-:W-:Y:S02]  /*0340*/  IADD3.X R16, PT, PT, RZ, R12, RZ, P1, !PT ;  /* 0x0000000cff107210 */ /* 0x000fe40000ffe4ff */
[----:B--2---:R-:W-:Y:S02]  /*0350*/  LOP3.LUT P0, RZ, R6, UR10, R14, 0x48, !PT ;  /* 0x0000000a06ff7c12 */ /* 0x004fe4000f80480e */
[----:B------:R-:W-:-:S04]  /*0360*/  LOP3.LUT R3, R7, R15, RZ, 0x3c, !PT ;  /* 0x0000000f07037212 */ /* 0x000fc800078e3cff */
[----:B------:R-:W-:Y:S01]  /*0370*/  LOP3.LUT P0, RZ, R3, UR11, RZ, 0xc0, P0 ;  /* 0x0000000b03ff7c12 */ /* 0x000fe2000800c0ff */
[----:B------:R-:W-:-:S12]  /*0380*/  IMAD.MOV.U32 R3, RZ, RZ, R13 ;  /* 0x000000ffff037224 */ /* 0x000fd800078e000d */
[----:B------:R-:W-:Y:S05]  /*0390*/  @!P0 BRA `(.L_x_4) ;  /* 0xfffffffc00c08947 */ /* 0x000fea000383ffff */
.L_x_3:
[----:B------:R-:W-:Y:S05]  /*03a0*/  BSYNC.RECONVERGENT B0 ;  /* 0x0000000000007941 */ /* 0x000fea0003800200 */
.L_x_2:
[----:B------:R-:W-:Y:S01]  /*03b0*/  UISETP.NE.AND UP0, UPT, UR4, URZ, UPT ;  /* 0x000000ff0400728c */ /* 0x000fe2000bf05270 */
[----:B------:R-:W-:-:S08]  /*03c0*/  ISETP.NE.AND P0, PT, R2, RZ, PT ;  /* 0x000000ff0200720c */ /* 0x000fd00003f05270 */
[----:B------:R-:W-:Y:S05]  /*03d0*/  BRA.U !UP0, `(.L_x_5) ;  /* 0x0000000108247547 */ /* 0x000fea000b800000 */
[----:B------:R-:W-:Y:S01]  /*03e0*/  IMAD.U32 R6, RZ, RZ, UR6 ;  /* 0x00000006ff067e24 */ /* 0x000fe2000f8e00ff */
[----:B------:R-:W2:Y:S01]  /*03f0*/  LDG.E.64 R4, desc[UR8][R4.64] ;  /* 0x0000000804047981 */ /* 0x000ea2000c1e1b00 */
[----:B------:R-:W-:Y:S01]  /*0400*/  IMAD.U32 R7, RZ, RZ, UR7 ;  /* 0x00000007ff077e24 */ /* 0x000fe2000f8e00ff */
[----:B------:R-:W2:Y:S05]  /*0410*/  LDC R3, c[0x0][0x3b0] ;  /* 0x0000ec00ff037b82 */ /* 0x000eaa0000000800 */
[----:B------:R-:W3:Y:S01]  /*0420*/  LDG.E.64 R6, desc[UR8][R6.64] ;  /* 0x0000000806067981 */ /* 0x000ee2000c1e1b00 */
[----:B--2---:R-:W-:Y:S02]  /*0430*/  IADD3 R4, P1, PT, R4, R3, RZ ;  /* 0x0000000304047210 */ /* 0x004fe40007f3e0ff */
[----:B---3--:R-:W-:-:S02]  /*0440*/  R2UR UR6, R6 ;  /* 0x00000000060672ca */ /* 0x008fc400000e0000 */
[----:B------:R-:W-:Y:S02]  /*0450*/  R2UR UR7, R7 ;  /* 0x00000000070772ca */ /* 0x000fe400000e0000 */
[----:B------:R-:W-:-:S13]  /*0460*/  IADD3.X R5, PT, PT, RZ, R5, RZ, P1, !PT ;  /* 0x00000005ff057210 */ /* 0x000fda0000ffe4ff */
.L_x_5:
[----:B------:R-:W-:Y:S05]  /*0470*/  @!P0 EXIT ;  /* 0x000000000000894d */ /* 0x000fea0003800000 */
[--C-:B------:R-:W-:Y:S01]  /*0480*/  SHF.R.U64 R16, R4, 0x2, R5.reuse ;  /* 0x0000000204107819 */ /* 0x100fe20000001205 */
[----:B------:R-:W-:Y:S01]  /*0490*/  IMAD.HI.U32 R6, R0, -0x326172a9, RZ ;  /* 0xcd9e8d5700067827 */ /* 0x000fe200078e00ff */
[----:B------:R-:W-:Y:S01]  /*04a0*/  SHF.R.U32.HI R3, RZ, 0x2, R5 ;  /* 0x00000002ff037819 */ /* 0x000fe20000011605 */
[----:B------:R-:W-:Y:S01]  /*04b0*/  UIADD3 UR5, UPT, UPT, UR7, -0x4498517b, URZ ;  /* 0xbb67ae8507057890 */ /* 0x000fe2000fffe0ff */
[----:B------:R-:W-:Y:S01]  /*04c0*/  SHF.R.S32.HI R8, RZ, 0x1f, R0 ;  /* 0x0000001fff087819 */ /* 0x000fe20000011400 */
[C---:B------:R-:W-:Y:S01]  /*04d0*/  IMAD.HI.U32 R5, R16.reuse, -0x2daee0ad, RZ ;  /* 0xd2511f5310057827 */ /* 0x040fe200078e00ff */
[----:B------:R-:W-:Y:S01]  /*04e0*/  LOP3.LUT R6, R3, UR6, R6, 0x96, !PT ;  /* 0x0000000603067c12 */ /* 0x000fe2000f8e9606 */
[----:B------:R-:W-:Y:S01]  /*04f0*/  UIADD3 UR4, UPT, UPT, UR6, -0x61c88647, URZ ;  /* 0x9e3779b906047890 */ /* 0x000fe2000fffe0ff */
[----:B------:R-:W-:Y:S01]  /*0500*/  BSSY.RECONVERGENT B0, `(.L_x_6) ;  /* 0x00000b5000007945 */ /* 0x000fe20003800200 */
[----:B------:R-:W-:Y:S01]  /*0510*/  IMAD R14, R16, -0x2daee0ad, RZ ;  /* 0xd2511f53100e7824 */ /* 0x000fe200078e02ff */
[----:B------:R-:W-:Y:S01]  /*0520*/  LOP3.LUT R5, R8, UR7, R5, 0x96, !PT ;  /* 0x0000000708057c12 */ /* 0x000fe2000f8e9605 */
[----:B------:R-:W-:Y:S01]  /*0530*/  IMAD.HI.U32 R11, R6, -0x2daee0ad, RZ ;  /* 0xd2511f53060b7827 */ /* 0x000fe200078e00ff */
[----:B------:R-:W-:Y:S01]  /*0540*/  UIADD3 UR10, UPT, UPT, UR6, 0x3c6ef372, URZ ;  /* 0x3c6ef372060a7890 */ /* 0x000fe2000fffe0ff */
[----:B------:R-:W-:Y:S01]  /*0550*/  LOP3.LUT R21, R4, 0x3, RZ, 0xc0, !PT ;  /* 0x0000000304157812 */ /* 0x000fe200078ec0ff */
[----:B------:R-:W-:Y:S01]  /*0560*/  UIADD3 UR11, UPT, UPT, UR7, 0x76cf5d0a, URZ ;  /* 0x76cf5d0a070b7890 */ /* 0x000fe2000fffe0ff */
[----:B------:R-:W-:Y:S01]  /*0570*/  IMAD R10, R0, -0x326172a9, RZ ;  /* 0xcd9e8d57000a7824 */ /* 0x000fe200078e02ff */
[----:B------:R-:W-:Y:S01]  /*0580*/  LOP3.LUT R11, R14, UR5, R11, 0x96, !PT ;  /* 0x000000050e0b7c12 */ /* 0x000fe2000f8e960b */
[----:B------:R-:W-:Y:S01]  /*0590*/  IMAD.HI.U32 R7, R5, -0x326172a9, RZ ;  /* 0xcd9e8d5705077827 */ /* 0x000fe200078e00ff */
[----:B------:R-:W-:-:S02]  /*05a0*/  UIADD3 UR13, UPT, UPT, UR7, 0x32370b8f, URZ ;  /* 0x32370b8f070d7890 */ /* 0x000fc4000fffe0ff */
[----:B------:R-:W-:Y:S01]  /*05b0*/  UIADD3 UR12, UPT, UPT, UR6, -0x255992d5, URZ ;  /* 0xdaa66d2b060c7890 */ /* 0x000fe2000fffe0ff */
[----:B------:R-:W-:Y:S01]  /*05c0*/  IMAD R13, R6, -0x2daee0ad, RZ ;  /* 0xd2511f53060d7824 */ /* 0x000fe200078e02ff */
[----:B------:R-:W-:Y:S01]  /*05d0*/  LOP3.LUT R7, R10, UR4, R7, 0x96, !PT ;  /* 0x000000040a077c12 */ /* 0x000fe2000f8e9607 */
[----:B------:R-:W-:Y:S01]  /*05e0*/  IMAD R10, R5, -0x326172a9, RZ ;  /* 0xcd9e8d57050a7824 */ /* 0x000fe200078e02ff */
[----:B------:R-:W-:Y:S01]  /*05f0*/  UIADD3 UR14, UPT, UPT, UR6, 0x78dde6e4, URZ ;  /* 0x78dde6e4060e7890 */ /* 0x000fe2000fffe0ff */
[----:B------:R-:W-:Y:S01]  /*0600*/  IMAD.HI.U32 R5, R11, -0x326172a9, RZ ;  /* 0xcd9e8d570b057827 */ /* 0x000fe200078e00ff */
[----:B------:R-:W-:Y:S02]  /*0610*/  UIADD3 UR15, UPT, UPT, UR7, -0x126145ec, URZ ;  /* 0xed9eba14070f7890 */ /* 0x000fe4000fffe0ff */
[----:B------:R-:W-:Y:S01]  /*0620*/  UIADD3 UR17, UPT, UPT, UR7, -0x56f99767, URZ ;  /* 0xa906689907117890 */ /* 0x000fe2000fffe0ff */
[----:B------:R-:W-:Y:S01]  /*0630*/  IMAD.HI.U32 R6, R7, -0x2daee0ad, RZ ;  /* 0xd2511f5307067827 */ /* 0x000fe200078e00ff */
[----:B------:R-:W-:Y:S01]  /*0640*/  LOP3.LUT R5, R10, UR10, R5, 0x96, !PT ;  /* 0x0000000a0a057c12 */ /* 0x000fe2000f8e9605 */
[----:B------:R-:W-:-:S02]  /*0650*/  UIADD3 UR16, UPT, UPT, UR6, 0x1715609d, URZ ;  /* 0x1715609d06107890 */ /* 0x000fc4000fffe0ff */
[----:B------:R-:W-:Y:S01]  /*0660*/  IMAD R14, R7, -0x2daee0ad, RZ ;  /* 0xd2511f53070e7824 */ /* 0x000fe200078e02ff */
[----:B------:R-:W-:Y:S01]  /*0670*/  LOP3.LUT R6, R13, UR11, R6, 0x96, !PT ;  /* 0x0000000b0d067c12 */ /* 0x000fe2000f8e9606 */
[----:B------:R-:W-:Y:S01]  /*0680*/  IMAD.HI.U32 R13, R5, -0x2daee0ad, RZ ;  /* 0xd2511f53050d7827 */ /* 0x000fe200078e00ff */
[----:B------:R-:W-:Y:S02]  /*0690*/  UIADD3 UR18, UPT, UPT, UR6, -0x4ab325aa, URZ ;  /* 0xb54cda5606127890 */ /* 0x000fe4000fffe0ff */
[----:B------:R-:W-:Y:S01]  /*06a0*/  UIADD3 UR19, UPT, UPT, UR7, 0x646e171e, URZ ;  /* 0x646e171e07137890 */ /* 0x000fe2000fffe0ff */
[----:B------:R-:W-:Y:S01]  /*06b0*/  IMAD R10, R11, -0x326172a9, RZ ;  /* 0xcd9e8d570b0a7824 */ /* 0x000fe200078e02ff */
[----:B------:R-:W-:Y:S01]  /*06c0*/  LOP3.LUT R13, R14, UR13, R13, 0x96, !PT ;  /* 0x0000000d0e0d7c12 */ /* 0x000fe2000f8e960d */
[C---:B------:R-:W-:Y:S01]  /*06d0*/  IMAD.HI.U32 R7, R6.reuse, -0x326172a9, RZ ;  /* 0xcd9e8d5706077827 */ /* 0x040fe200078e00ff */
[----:B------:R-:W-:Y:S02]  /*06e0*/  UIADD3 UR21, UPT, UPT, UR7, 0x1fd5c5a3, URZ ;  /* 0x1fd5c5a307157890 */ /* 0x000fe4000fffe0ff */
[----:B------:R-:W-:Y:S01]  /*06f0*/  UIADD3 UR20, UPT, UPT, UR6, 0x5384540f, URZ ;  /* 0x5384540f06147890 */ /* 0x000fe2000fffe0ff */
[----:B------:R-:W-:Y:S01]  /*0700*/  IMAD R11, R6, -0x326172a9, RZ ;  /* 0xcd9e8d57060b7824 */ /* 0x000fe200078e02ff */
[----:B------:R-:W-:Y:S01]  /*0710*/  LOP3.LUT R7, R10, UR12, R7, 0x96, !PT ;  /* 0x0000000c0a077c12 */ /* 0x000fe2000f8e9607 */
[----:B------:R-:W-:Y:S01]  /*0720*/  IMAD.HI.U32 R6, R13, -0x326172a9, RZ ;  /* 0xcd9e8d570d067827 */ /* 0x000fe200078e00ff */
[----:B------:R-:W-:-:S02]  /*0730*/  UIADD3 UR22, UPT, UPT, UR6, -0xe443238, URZ ;  /* 0xf1bbcdc806167890 */ /* 0x000fc4000fffe0ff */
[----:B------:R-:W-:Y:S01]  /*0740*/  UIADD3 UR23, UPT, UPT, UR7, -0x24c28bd8, URZ ;  /* 0xdb3d742807177890 */ /* 0x000fe2000fffe0ff */
[----:B------:R-:W-:Y:S01]  /*0750*/  IMAD R10, R5, -0x2daee0ad, RZ ;  /* 0xd2511f53050a7824 */ /* 0x000fe200078e02ff */
[----:B------:R-:W-:Y:S01]  /*0760*/  LOP3.LUT R6, R11, UR14, R6, 0x96, !PT ;  /* 0x0000000e0b067c12 */ /* 0x000fe2000f8e9606 */
[C---:B------:R-:W-:Y:S01]  /*0770*/  IMAD.HI.U32 R5, R7.reuse, -0x2daee0ad, RZ ;  /* 0xd2511f5307057827 */ /* 0x040fe200078e00ff */
[----:B------:R-:W-:Y:S02]  /*0780*/  UIADD3 UR25, UPT, UPT, UR7, -0x695add53, URZ ;  /* 0x96a522ad07197890 */ /* 0x000fe4000fffe0ff */
[----:B------:R-:W-:Y:S01]  /*0790*/  UIADD3 UR24, UPT, UPT, UR6, -0x700cb87f, URZ ;  /* 0x8ff3478106187890 */ /* 0x000fe2000fffe0ff */
[----:B------:R-:W-:Y:S01]  /*07a0*/  IMAD R14, R7, -0x2daee0ad, RZ ;  /* 0xd2511f53070e7824 */ /* 0x000fe200078e02ff */
[----:B------:R-:W-:Y:S01]  /*07b0*/  LOP3.LUT R5, R10, UR15, R5, 0x96, !PT ;  /* 0x0000000f0a057c12 */ /* 0x000fe2000f8e9605 */
[----:B------:R-:W-:-:S04]  /*07c0*/  IMAD.HI.U32 R11, R6, -0x2daee0ad, RZ ;  /* 0xd2511f53060b7827 */ /* 0x000fc800078e00ff */
[----:B------:R-:W-:Y:S01]  /*07d0*/  IMAD R10, R13, -0x326172a9, RZ ;  /* 0xcd9e8d570d0a7824 */ /* 0x000fe200078e02ff */
[----:B------:R-:W-:Y:S01]  /*07e0*/  LOP3.LUT R11, R14, UR17, R11, 0x96, !PT ;  /* 0x000000110e0b7c12 */ /* 0x000fe2000f8e960b */
[----:B------:R-:W-:-:S04]  /*07f0*/  IMAD.HI.U32 R7, R5, -0x326172a9, RZ ;  /* 0xcd9e8d5705077827 */ /* 0x000fc800078e00ff */
[----:B------:R-:W-:Y:S01]  /*0800*/  IMAD R13, R6, -0x2daee0ad, RZ ;  /* 0xd2511f53060d7824 */ /* 0x000fe200078e02ff */
[----:B------:R-:W-:Y:S01]  /*0810*/  LOP3.LUT R7, R10, UR16, R7, 0x96, !PT ;  /* 0x000000100a077c12 */ /* 0x000fe2000f8e9607 */
[----:B------:R-:W-:Y:S02]  /*0820*/  IMAD R10, R5, -0x326172a9, RZ ;  /* 0xcd9e8d57050a7824 */ /* 0x000fe400078e02ff */
[----:B------:R-:W-:-:S04]  /*0830*/  IMAD.HI.U32 R5, R11, -0x326172a9, RZ ;  /* 0xcd9e8d570b057827 */ /* 0x000fc800078e00ff */
[----:B------:R-:W-:Y:S01]  /*0840*/  IMAD.HI.U32 R6, R7, -0x2daee0ad, RZ ;  /* 0xd2511f5307067827 */ /* 0x000fe200078e00ff */
[----:B------:R-:W-:-:S03]  /*0850*/  LOP3.LUT R5, R10, UR18, R5, 0x96, !PT ;  /* 0x000000120a057c12 */ /* 0x000fc6000f8e9605 */
[----:B------:R-:W-:Y:S01]  /*0860*/  IMAD R7, R7, -0x2daee0ad, RZ ;  /* 0xd2511f5307077824 */ /* 0x000fe200078e02ff */
[----:B------:R-:W-:Y:S01]  /*0870*/  LOP3.LUT R13, R13, UR19, R6, 0x96, !PT ;  /* 0x000000130d0d7c12 */ /* 0x000fe2000f8e9606 */
[----:B------:R-:W-:-:S04]  /*0880*/  IMAD.HI.U32 R6, R5, -0x2daee0ad, RZ ;  /* 0xd2511f5305067827 */ /* 0x000fc800078e00ff */
[----:B------:R-:W-:Y:S01]  /*0890*/  IMAD R11, R11, -0x326172a9, RZ ;  /* 0xcd9e8d570b0b7824 */ /* 0x000fe200078e02ff */
[----:B------:R-:W-:Y:S01]  /*08a0*/  LOP3.LUT R14, R7, UR21, R6, 0x96, !PT ;  /* 0x00000015070e7c12 */ /* 0x000fe2000f8e9606 */
[C---:B------:R-:W-:Y:S01]  /*08b0*/  IMAD.HI.U32 R10, R13.reuse, -0x326172a9, RZ ;  /* 0xcd9e8d570d0a7827 */ /* 0x040fe200078e00ff */
[----:B------:R-:W0:Y:S03]  /*08c0*/  LDC.64 R6, c[0x0][0x388] ;  /* 0x0000e200ff067b82 */ /* 0x000e260000000a00 */
        /* <DEDUP_REMOVED lines=8> */
[----:B------:R-:W-:-:S04]  /*0950*/  IMAD.WIDE.U32 R10, R11, -0x2daee0ad, RZ ;  /* 0xd2511f530b0a7825 */ /* 0x000fc800078e00ff */
[----:B------:R-:W-:Y:S01]  /*0960*/  IMAD R14, R14, -0x326172a9, RZ ;  /* 0xcd9e8d570e0e7824 */ /* 0x000fe200078e02ff */
[----:B------:R-:W-:Y:S01]  /*0970*/  LOP3.LUT R13, R13, UR25, R11, 0x96, !PT ;  /* 0x000000190d0d7c12 */ /* 0x000fe2000f8e960b */
[----:B------:R-:W-:-:S04]  /*0980*/  IMAD.HI.U32 R5, R20, -0x326172a9, RZ ;  /* 0xcd9e8d5714057827 */ /* 0x000fc800078e00ff */
[----:B------:R-:W-:Y:S01]  /*0990*/  IMAD R18, R20, -0x326172a9, RZ ;  /* 0xcd9e8d5714127824 */ /* 0x000fe200078e02ff */
[----:B------:R-:W-:Y:S01]  /*09a0*/  LOP3.LUT R11, R14, UR24, R5, 0x96, !PT ;  /* 0x000000180e0b7c12 */ /* 0x000fe2000f8e9605 */
[----:B0-----:R-:W-:-:S07]  /*09b0*/  IMAD.WIDE R4, R0, 0x2, R6 ;  /* 0x0000000200047825 */ /* 0x001fce00078e0206 */
.L_x_12:
[----:B------:R-:W-:Y:S01]  /*09c0*/  ISETP.NE.AND P0, PT, R21, 0x1, PT ;  /* 0x000000011500780c */ /* 0x000fe20003f05270 */
[----:B------:R-:W-:Y:S01]  /*09d0*/  BSSY.RECONVERGENT B1, `(.L_x_7) ;  /* 0x0000047000017945 */ /* 0x000fe20003800200 */
[----:B------:R-:W-:Y:S01]  /*09e0*/  IMAD.MOV.U32 R17, RZ, RZ, 0x2 ;  /* 0x00000002ff117424 */ /* 0x000fe200078e00ff */
[----:B------:R-:W-:Y:S01]  /*09f0*/  MOV R19, R18 ;  /* 0x0000001200137202 */ /* 0x000fe20000000f00 */
[----:B------:R-:W-:Y:S01]  /*0a00*/  IMAD.MOV.U32 R6, RZ, RZ, R9 ;  /* 0x000000ffff067224 */ /* 0x000fe200078e0009 */
[----:B------:R-:W-:-:S08]  /*0a10*/  MOV R7, R12 ;  /* 0x0000000c00077202 */ /* 0x000fd00000000f00 */
[----:B------:R-:W-:Y:S05]  /*0a20*/  @!P0 BRA `(.L_x_8) ;  /* 0x0000000400048947 */ /* 0x000fea0003800000 */
[----:B------:R-:W-:-:S13]  /*0a30*/  ISETP.NE.AND P0, PT, R21, 0x3, PT ;  /* 0x000000031500780c */ /* 0x000fda0003f05270 */
[----:B------:R-:W-:Y:S05]  /*0a40*/  @!P0 BRA `(.L_x_9) ;  /* 0x0000000000188947 */ /* 0x000fea0003800000 */
[----:B------:R-:W-:-:S13]  /*0a50*/  ISETP.NE.AND P0, PT, R21, 0x2, PT ;  /* 0x000000021500780c */ /* 0x000fda0003f05270 */
[----:B------:R-:W-:Y:S01]  /*0a60*/  @!P0 IMAD.MOV.U32 R17, RZ, RZ, 0x3 ;  /* 0x00000003ff118424 */ /* 0x000fe200078e00ff */
[----:B------:R-:W-:Y:S01]  /*0a70*/  @!P0 MOV R19, R13 ;  /* 0x0000000d00138202 */ /* 0x000fe20000000f00 */
[----:B------:R-:W-:Y:S01]  /*0a80*/  @P0 VIADD R17, R21, 0x1 ;  /* 0x0000000115110836 */ /* 0x000fe20000000000 */
[----:B------:R-:W-:Y:S01]  /*0a90*/  @P0 MOV R19, R11 ;  /* 0x0000000b00130202 */ /* 0x000fe20000000f00 */
[----:B------:R-:W-:Y:S06]  /*0aa0*/  BRA `(.L_x_8) ;  /* 0x0000000000e47947 */ /* 0x000fec0003800000 */
.L_x_9:
[----:B------:R-:W-:Y:S01]  /*0ab0*/  VIADD R16, R16, 0x1 ;  /* 0x0000000110107836 */ /* 0x000fe20000000000 */
[----:B------:R-:W-:Y:S03]  /*0ac0*/  BSSY.RECONVERGENT B2, `(.L_x_10) ;  /* 0x000000c000027945 */ /* 0x000fe60003800200 */
[C---:B------:R-:W-:Y:S01]  /*0ad0*/  IMAD.WIDE.U32 R18, R16.reuse, -0x2daee0ad, RZ ;  /* 0xd2511f5310127825 */ /* 0x040fe200078e00ff */
[----:B------:R-:W-:-:S13]  /*0ae0*/  ISETP.NE.AND P0, PT, R16, RZ, PT ;  /* 0x000000ff1000720c */ /* 0x000fda0003f05270 */
[----:B------:R-:W-:Y:S05]  /*0af0*/  @P0 BRA `(.L_x_11) ;  /* 0x0000000000200947 */ /* 0x000fea0003800000 */
[----:B------:R-:W-:-:S04]  /*0b00*/  IADD3 R3, PT, PT, R3, 0x1, RZ ;  /* 0x0000000103037810 */ /* 0x000fc80007ffe0ff */
[----:B------:R-:W-:-:S13]  /*0b10*/  ISETP.NE.AND P0, PT, R3, RZ, PT ;  /* 0x000000ff0300720c */ /* 0x000fda0003f05270 */
[----:B------:R-:W-:Y:S01]  /*0b20*/  @!P0 VIADD R0, R0, 0x1 ;  /* 0x0000000100008836 */ /* 0x000fe20000000000 */
[----:B------:R-:W-:Y:S02]  /*0b30*/  @!P0 IADD3 R9, PT, PT, R8, 0x1, RZ ;  /* 0x0000000108098810 */ /* 0x000fe40007ffe0ff */
[----:B------:R-:W-:Y:S02]  /*0b40*/  @!P0 MOV R3, RZ ;  /* 0x000000ff00038202 */ /* 0x000fe40000000f00 */
[----:B------:R-:W-:-:S13]  /*0b50*/  ISETP.NE.AND P1, PT, R0, RZ, !P0 ;  /* 0x000000ff0000720c */ /* 0x000fda0004725270 */
[----:B------:R-:W-:-:S04]  /*0b60*/  @P1 IMAD.MOV R9, RZ, RZ, R8 ;  /* 0x000000ffff091224 */ /* 0x000fc800078e0208 */
[----:B------:R-:W-:-:S07]  /*0b70*/  @!P0 IMAD.MOV.U32 R8, RZ, RZ, R9 ;  /* 0x000000ffff088224 */ /* 0x000fce00078e0009 */
.L_x_11:
[----:B------:R-:W-:Y:S05]  /*0b80*/  BSYNC.RECONVERGENT B2 ;  /* 0x0000000000027941 */ /* 0x000fea0003800200 */
.L_x_10:
[----:B------:R-:W-:Y:S01]  /*0b90*/  IMAD.WIDE.U32 R20, R0, -0x326172a9, RZ ;  /* 0xcd9e8d5700147825 */ /* 0x000fe200078e00ff */
[----:B------:R-:W-:-:S03]  /*0ba0*/  LOP3.LUT R12, R8, UR7, R19, 0x96, !PT ;  /* 0x00000007080c7c12 */ /* 0x000fc6000f8e9613 */
[----:B------:R-:W-:Y:S01]  /*0bb0*/  IMAD.MOV.U32 R17, RZ, RZ, RZ ;  /* 0x000000ffff117224 */ /* 0x000fe200078e00ff */
[----:B------:R-:W-:Y:S01]  /*0bc0*/  LOP3.LUT R14, R3, UR6, R21, 0x96, !PT ;  /* 0x00000006030e7c12 */ /* 0x000fe2000f8e9615 */
[----:B------:R-:W-:-:S04]  /*0bd0*/  IMAD.WIDE.U32 R12, R12, -0x326172a9, RZ ;  /* 0xcd9e8d570c0c7825 */ /* 0x000fc800078e00ff */
[----:B------:R-:W-:Y:S01]  /*0be0*/  IMAD.WIDE.U32 R14, R14, -0x2daee0ad, RZ ;  /* 0xd2511f530e0e7825 */ /* 0x000fe200078e00ff */
[----:B------:R-:W-:-:S04]  /*0bf0*/  LOP3.LUT R19, R20, UR4, R13, 0x96, !PT ;  /* 0x0000000414137c12 */ /* 0x000fc8000f8e960d */
        /* <DEDUP_REMOVED lines=31> */
[----:B------:R-:W-:Y:S02]  /*0df0*/  LOP3.LUT R11, R18, UR24, R21, 0x96, !PT ;  /* 0x00000018120b7c12 */ /* 0x000fe4000f8e9615 */
[----:B------:R-:W-:Y:S01]  /*0e00*/  MOV R18, R20 ;  /* 0x0000001400127202 */ /* 0x000fe20000000f00 */
[----:B------:R-:W-:Y:S01]  /*0e10*/  IMAD.MOV.U32 R19, RZ, RZ, R10 ;  /* 0x000000ffff137224 */ /* 0x000fe200078e000a */
[----:B------:R-:W-:Y:S02]  /*0e20*/  LOP3.LUT R13, R12, UR25, R15, 0x96, !PT ;  /* 0x000000190c0d7c12 */ /* 0x000fe4000f8e960f */
[----:B------:R-:W-:-:S07]  /*0e30*/  MOV R10, R14 ;  /* 0x0000000e000a7202 */ /* 0x000fce0000000f00 */
.L_x_8:
[----:B------:R-:W-:Y:S05]  /*0e40*/  BSYNC.RECONVERGENT B1 ;  /* 0x0000000000017941 */ /* 0x000fea0003800200 */
.L_x_7:
[----:B------:R-:W-:-:S04]  /*0e50*/  IADD3 R12, PT, PT, R2, 0x1, RZ ;  /* 0x00000001020c7810 */ /* 0x000fc80007ffe0ff */
[----:B------:R-:W0:Y:S01]  /*0e60*/  I2F.U32.RP R9, R12 ;  /* 0x0000000c00097306 */ /* 0x000e220000209000 */
[----:B------:R-:W-:Y:S02]  /*0e70*/  IADD3 R21, PT, PT, RZ, -R12, RZ ;  /* 0x8000000cff157210 */ /* 0x000fe40007ffe0ff */
[----:B------:R-:W-:-:S05]  /*0e80*/  ISETP.NE.U32.AND P1, PT, R12, RZ, PT ;  /* 0x000000ff0c00720c */ /* 0x000fca0003f25070 */
[----:B0-----:R-:W0:Y:S02]  /*0e90*/  MUFU.RCP R9, R9 ;  /* 0x0000000900097308 */ /* 0x001e240000001000 */
[----:B0-----:R-:W-:-:S06]  /*0ea0*/  VIADD R14, R9, 0xffffffe ;  /* 0x0ffffffe090e7836 */ /* 0x001fcc0000000000 */
[----:B------:R0:W1:Y:S02]  /*0eb0*/  F2I.FTZ.U32.TRUNC.NTZ R15, R14 ;  /* 0x0000000e000f7305 */ /* 0x000064000021f000 */
[----:B0-----:R-:W-:Y:S02]  /*0ec0*/  IMAD.MOV.U32 R14, RZ, RZ, RZ ;  /* 0x000000ffff0e7224 */ /* 0x001fe400078e00ff */
[----:B-1----:R-:W-:-:S04]  /*0ed0*/  IMAD R21, R21, R15, RZ ;  /* 0x0000000f15157224 */ /* 0x002fc800078e02ff */
[----:B------:R-:W-:-:S06]  /*0ee0*/  IMAD.HI.U32 R20, R15, R21, R14 ;  /* 0x000000150f147227 */ /* 0x000fcc00078e000e */
[----:B------:R-:W-:-:S05]  /*0ef0*/  IMAD.HI.U32 R20, R20, R19, RZ ;  /* 0x0000001314147227 */ /* 0x000fca00078e00ff */
[----:B------:R-:W-:-:S05]  /*0f00*/  IADD3 R20, PT, PT, -R20, RZ, RZ ;  /* 0x000000ff14147210 */ /* 0x000fca0007ffe1ff */
[----:B------:R-:W-:-:S05]  /*0f10*/  IMAD R15, R12, R20, R19 ;  /* 0x000000140c0f7224 */ /* 0x000fca00078e0213 */
[----:B------:R-:W-:-:S13]  /*0f20*/  ISETP.GE.U32.AND P0, PT, R15, R12, PT ;  /* 0x0000000c0f00720c */ /* 0x000fda0003f06070 */
[----:B------:R-:W-:-:S05]  /*0f30*/  @P0 IMAD.IADD R15, R15, 0x1, -R12 ;  /* 0x000000010f0f0824 */ /* 0x000fca00078e0a0c */
[----:B------:R-:W-:-:S13]  /*0f40*/  ISETP.GE.U32.AND P0, PT, R15, R12, PT ;  /* 0x0000000c0f00720c */ /* 0x000fda0003f06070 */
[----:B------:R-:W-:Y:S02]  /*0f50*/  @P0 IADD3 R15, PT, PT, -R12, R15, RZ ;  /* 0x0000000f0c0f0210 */ /* 0x000fe40007ffe1ff */
[----:B------:R-:W-:-:S04]  /*0f60*/  @!P1 LOP3.LUT R15, RZ, R12, RZ, 0x33, !PT ;  /* 0x0000000cff0f9212 */ /* 0x000fc800078e33ff */
[----:B------:R-:W-:-:S13]  /*0f70*/  ISETP.NE.AND P0, PT, R2, R15, PT ;  /* 0x0000000f0200720c */ /* 0x000fda0003f05270 */
[----:B------:R-:W-:Y:S01]  /*0f80*/  @P0 IMAD.WIDE.U32 R14, R15, 0x2, R4 ;  /* 0x000000020f0e0825 */ /* 0x000fe200078e0004 */
[----:B------:R-:W2:Y:S04]  /*0f90*/  @P0 LDG.E.U16 R9, desc[UR8][R6.64] ;  /* 0x0000000806090981 */ /* 0x000ea8000c1e1500 */
[----:B------:R-:W3:Y:S01]  /*0fa0*/  @P0 LDG.E.U16 R12, desc[UR8][R14.64] ;  /* 0x000000080e0c0981 */ /* 0x000ee2000c1e1500 */
[----:B------:R-:W-:Y:S02]  /*0fb0*/  MOV R21, R17 ;  /* 0x0000001100157202 */ /* 0x000fe40000000f00 */
[----:B--2---:R-:W-:Y:S02]  /*0fc0*/  @P0 PRMT R23, R9, 0x7710, RZ ;  /* 0x0000771009170816 */ /* 0x004fe400000000ff */
[----:B---3--:R-:W-:-:S05]  /*0fd0*/  @P0 PRMT R19, R12, 0x7710, RZ ;  /* 0x000077100c130816 */ /* 0x008fca00000000ff */
[----:B------:R0:W-:Y:S04]  /*0fe0*/  @P0 STG.E.U16 desc[UR8][R6.64], R19 ;  /* 0x0000001306000986 */ /* 0x0001e8000c101508 */
[----:B------:R0:W-:Y:S01]  /*0ff0*/  @P0 STG.E.U16 desc[UR8][R14.64], R23 ;  /* 0x000000170e000986 */ /* 0x0001e2000c101508 */
[----:B------:R-:W-:Y:S02]  /*1000*/  ISETP.GT.AND P0, PT, R2, 0x1, PT ;  /* 0x000000010200780c */ /* 0x000fe40003f04270 */
[----:B------:R-:W-:Y:S01]  /*1010*/  IADD3 R9, P1, PT, R6, -0x2, RZ ;  /* 0xfffffffe06097810 */ /* 0x000fe20007f3e0ff */
[----:B------:R-:W-:-:S03]  /*1020*/  VIADD R2, R2, 0xffffffff ;  /* 0xffffffff02027836 */ /* 0x000fc60000000000 */
[----:B------:R-:W-:-:S07]  /*1030*/  IADD3.X R12, PT, PT, R7, -0x1, RZ, P1, !PT ;  /* 0xffffffff070c7810 */ /* 0x000fce0000ffe4ff */
[----:B0-----:R-:W-:Y:S05]  /*1040*/  @P0 BRA `(.L_x_12) ;  /* 0xfffffff8005c0947 */ /* 0x001fea000383ffff */
[----:B------:R-:W-:Y:S05]  /*1050*/  BSYNC.RECONVERGENT B0 ;  /* 0x0000000000007941 */ /* 0x000fea0003800200 */
.L_x_6:
[----:B------:R-:W-:Y:S05]  /*1060*/  EXIT ;  /* 0x000000000000794d */ /* 0x000fea0003800000 */
.L_x_13:
[----:B------:R-:W-:-:S00]  /*1070*/  BRA `(.L_x_13) ;  /* 0xfffffffc00fc7947 */ /* 0x000fc0000383ffff */
[----:B------:R-:W-:-:S00]  /*1080*/  NOP ;  /* 0x0000000000007918 */ /* 0x000fc00000000000 */
[----:B------:R-:W-:-:S00]  /*1090*/  NOP ;  /* 0x0000000000007918 */ /* 0x000fc00000000000 */
[----:B------:R-:W-:-:S00]  /*10a0*/  NOP ;  /* 0x0000000000007918 */ /* 0x000fc00000000000 */
[----:B------:R-:W-:-:S00]  /*10b0*/  NOP ;  /* 0x0000000000007918 */ /* 0x000fc00000000000 */
[----:B------:R-:W-:-:S00]  /*10c0*/  NOP ;  /* 0x0000000000007918 */ /* 0x000fc00000000000 */
[----:B------:R-:W-:-:S00]  /*10d0*/  NOP ;  /* 0x0000000000007918 */ /* 0x000fc00000000000 */
[----:B------:R-:W-:-:S00]  /*10e0*/  NOP ;  /* 0x0000000000007918 */ /* 0x000fc00000000000 */
[----:B------:R-:W-:-:S00]  /*10f0*/  NOP ;  /* 0x0000000000007918 */ /* 0x000fc00000000000 */
.L_x_112:


//--------------------- .text._ZN44_GLOBAL__N__b9816450_11_Randperm_cu_4012db6537randperm_handle_duplicate_keys_kernelIlN2at6native44_GLOBAL__N__b9816450_11_Randperm_cu_4012db6510OpaqueTypeILi8EEEEEvPT_PT0_S6_iNS1_15PhiloxCudaStateE --------------------------
	.section	.text._ZN44_GLOBAL__N__b9816450_11_Randperm_cu_4012db6537randperm_handle_duplicate_keys_kernelIlN2at6native44_GLOBAL__N__b9816450_11_Randperm_cu_4012db6510OpaqueTypeILi8EEEEEvPT_PT0_S6_iNS1_15PhiloxCudaStateE,"ax",@progbits
	.align	128
.text._ZN44_GLOBAL__N__b9816450_11_Randperm_cu_4012db6537randperm_handle_duplicate_keys_kernelIlN2at6native44_GLOBAL__N__b9816450_11_Randperm_cu_4012db6510OpaqueTypeILi8EEEEEvPT_PT0_S6_iNS1_15PhiloxCudaStateE:
        .type           _ZN44_GLOBAL__N__b9816450_11_Randperm_cu_4012db6537randperm_handle_duplicate_keys_kernelIlN2at6native44_GLOBAL__N__b9816450_11_Randperm_cu_4012db6510OpaqueTypeILi8EEEEEvPT_PT0_S6_iNS1_15PhiloxCudaStateE,@function
        .size           _ZN44_GLOBAL__N__b9816450_11_Randperm_cu_4012db6537randperm_handle_duplicate_keys_kernelIlN2at6native44_GLOBAL__N__b9816450_11_Randperm_cu_4012db6510OpaqueTypeILi8EEEEEvPT_PT0_S6_iNS1_15PhiloxCudaStateE,(.L_x_113 - _ZN44_GLOBAL__N__b9816450_11_Randperm_cu_4012db6537randperm_handle_duplicate_keys_kernelIlN2at6native44_GLOBAL__N__b9816450_11_Randperm_cu_4012db6510OpaqueTypeILi8EEEEEvPT_PT0_S6_iNS1_15PhiloxCudaStateE)
        .other          _ZN44_GLOBAL__N__b9816450_11_Randperm_cu_4012db6537randperm_handle_duplicate_keys_kernelIlN2at6native44_GLOBAL__N__b9816450_11_Randperm_cu_4012db6510OpaqueTypeILi8EEEEEvPT_PT0_S6_iNS1_15PhiloxCudaStateE,@"STO_CUDA_ENTRY STV_DEFAULT"
_ZN44_GLOBAL__N__b9816450_11_Randperm_cu_4012db6537randperm_handle_duplicate_keys_kernelIlN2at6native44_GLOBAL__N__b9816450_11_Randperm_cu_4012db6510OpaqueTypeILi8EEEEEvPT_PT0_S6_iNS1_15PhiloxCudaStateE:
        /* <DEDUP_REMOVED lines=8> */
[----:B0-----:R-:W-:Y:S02]  /*0080*/  IMAD R0, R3, UR5, R0 ;  /* 0x0000000503007c24 */ /* 0x001fe4000f8e0200 */
[----:B------:R-:W-:Y:S01]  /*0090*/  IMAD.U32 R3, RZ, RZ, UR7 ;  /* 0x00000007ff037e24 */ /* 0x000fe2000f8e00ff */
[----:B------:R-:W0:Y:S02]  /*00a0*/  LDCU.64 UR6, c[0x0][0x3a0] ;  /* 0x00007400ff0677ac */ /* 0x000e240008000a00 */
[----:B------:R-:W-:-:S13]  /*00b0*/  ISETP.GE.AND P0, PT, R0, UR4, PT ;  /* 0x0000000400007c0c */ /* 0x000fda000bf06270 */
[----:B0-----:R-:W-:Y:S05]  /*00c0*/  @P0 EXIT ;  /* 0x000000000000094d */ /* 0x001fea0003800000 */
        /* <DEDUP_REMOVED lines=18> */
.L_x_15:
[----:B------:R-:W-:Y:S05]  /*01f0*/  BSYNC.RECONVERGENT B0 ;  /* 0x0000000000007941 */ /* 0x000fea0003800200 */
.L_x_14:
        /* <DEDUP_REMOVED lines=10> */
.L_x_18:
        /* <DEDUP_REMOVED lines=9> */
[----:B------:R-:W-:-:S05]  /*0330*/  IADD3 R10, P1, PT, R11, 0x8, RZ ;  /* 0x000000080b0a7810 */ /* 0x000fca0007f3e0ff */
[----:B------:R-:W-:Y:S01]  /*0340*/  IMAD.X R14, RZ, RZ, R20, P1 ;  /* 0x000000ffff0e7224 */ /* 0x000fe200008e0614 */
[----:B--2---:R-:W-:Y:S02]  /*0350*/  LOP3.LUT P0, RZ, R4, UR10, R12, 0x48, !PT ;  /* 0x0000000a04ff7c12 */ /* 0x004fe4000f80480c */
[----:B------:R-:W-:-:S04]  /*0360*/  LOP3.LUT R7, R5, R13, RZ, 0x3c, !PT ;  /* 0x0000000d05077212 */ /* 0x000fc800078e3cff */
[----:B------:R-:W-:Y:S02]  /*0370*/  LOP3.LUT P0, RZ, R7, UR11, RZ, 0xc0, P0 ;  /* 0x0000000b07ff7c12 */ /* 0x000fe4000800c0ff */
[----:B------:R-:W-:-:S11]  /*0380*/  MOV R7, R15 ;  /* 0x0000000f00077202 */ /* 0x000fd60000000f00 */
[----:B------:R-:W-:Y:S05]  /*0390*/  @!P0 BRA `(.L_x_18) ;  /* 0xfffffffc00c08947 */ /* 0x000fea000383ffff */
.L_x_17:
[----:B------:R-:W-:Y:S05]  /*03a0*/  BSYNC.RECONVERGENT B0 ;  /* 0x0000000000007941 */ /* 0x000fea0003800200 */
.L_x_16:
[----:B------:R-:W-:Y:S01]  /*03b0*/  UISETP.NE.AND UP0, UPT, UR4, URZ, UPT ;  /* 0x000000ff0400728c */ /* 0x000fe2000bf05270 */
[----:B------:R-:W-:-:S08]  /*03c0*/  ISETP.NE.AND P0, PT, R6, RZ, PT ;  /* 0x000000ff0600720c */ /* 0x000fd00003f05270 */
[----:B------:R-:W-:Y:S05]  /*03d0*/  BRA.U !UP0, `(.L_x_19) ;  /* 0x0000000108247547 */ /* 0x000fea000b800000 */
[----:B------:R-:W-:Y:S01]  /*03e0*/  MOV R4, UR6 ;  /* 0x0000000600047c02 */ /* 0x000fe20008000f00 */
[----:B------:R-:W-:Y:S01]  /*03f0*/  IMAD.U32 R5, RZ, RZ, UR7 ;  /* 0x00000007ff057e24 */ /* 0x000fe2000f8e00ff */
[----:B------:R-:W2:Y:S01]  /*0400*/  LDG.E.64 R2, desc[UR8][R2.64] ;  /* 0x0000000802027981 */ /* 0x000ea2000c1e1b00 */
[----:B------:R-:W2:Y:S04]  /*0410*/  LDC R7, c[0x0][0x3b0] ;  /* 0x0000ec00ff077b82 */ /* 0x000ea80000000800 */
[----:B------:R-:W3:Y:S01]  /*0420*/  LDG.E.64 R4, desc[UR8][R4.64] ;  /* 0x0000000804047981 */ /* 0x000ee2000c1e1b00 */
[----:B--2---:R-:W-:Y:S02]  /*0430*/  IADD3 R2, P1, PT, R2, R7, RZ ;  /* 0x0000000702027210 */ /* 0x004fe40007f3e0ff */
[----:B---3--:R-:W-:-:S02]  /*0440*/  R2UR UR6, R4 ;  /* 0x00000000040672ca */ /* 0x008fc400000e0000 */
[----:B------:R-:W-:Y:S02]  /*0450*/  R2UR UR7, R5 ;  /* 0x00000000050772ca */ /* 0x000fe400000e0000 */
[----:B------:R-:W-:-:S13]  /*0460*/  IADD3.X R3, PT, PT, RZ, R3, RZ, P1, !PT ;  /* 0x00000003ff037210 */ /* 0x000fda0000ffe4ff */
.L_x_19:
        /* <DEDUP_REMOVED lines=23> */
[----:B------:R-:W-:Y:S01]  /*05e0*/  IMAD.HI.U32 R4, R9, -0x326172a9, RZ ;  /* 0xcd9e8d5709047827 */ /* 0x000fe200078e00ff */
[----:B------:R-:W-:Y:S02]  /*05f0*/  UIADD3 UR14, UPT, UPT, UR6, 0x78dde6e4, URZ ;  /* 0x78dde6e4060e7890 */ /* 0x000fe4000fffe0ff */
[----:B------:R-:W-:Y:S01]  /*0600*/  UIADD3 UR15, UPT, UPT, UR7, -0x126145ec, URZ ;  /* 0xed9eba14070f7890 */ /* 0x000fe2000fffe0ff */
[----:B------:R-:W-:Y:S01]  /*0610*/  IMAD R10, R5, -0x2daee0ad, RZ ;  /* 0xd2511f53050a7824 */ /* 0x000fe200078e02ff */
[----:B------:R-:W-:Y:S01]  /*0620*/  LOP3.LUT R4, R13, UR10, R4, 0x96, !PT ;  /* 0x0000000a0d047c12 */ /* 0x000fe2000f8e9604 */
[----:B------:R-:W-:Y:S01]  /*0630*/  IMAD.HI.U32 R5, R3, -0x2daee0ad, RZ ;  /* 0xd2511f5303057827 */ /* 0x000fe200078e00ff */
[----:B------:R-:W-:-:S02]  /*0640*/  UIADD3 UR17, UPT, UPT, UR7, -0x56f99767, URZ ;  /* 0xa906689907117890 */ /* 0x000fc4000fffe0ff */
[----:B------:R-:W-:Y:S01]  /*0650*/  UIADD3 UR16, UPT, UPT, UR6, 0x1715609d, URZ ;  /* 0x1715609d06107890 */ /* 0x000fe2000fffe0ff */
[----:B------:R-:W-:Y:S01]  /*0660*/  IMAD R13, R3, -0x2daee0ad, RZ ;  /* 0xd2511f53030d7824 */ /* 0x000fe200078e02ff */
[----:B------:R-:W-:Y:S01]  /*0670*/  LOP3.LUT R5, R10, UR11, R5, 0x96, !PT ;  /* 0x0000000b0a057c12 */ /* 0x000fe2000f8e9605 */
[----:B------:R-:W-:Y:S01]  /*0680*/  IMAD.HI.U32 R12, R4, -0x2daee0ad, RZ ;  /* 0xd2511f53040c7827 */ /* 0x000fe200078e00ff */
[----:B------:R-:W-:Y:S02]  /*0690*/  UIADD3 UR18, UPT, UPT, UR6, -0x4ab325aa, URZ ;  /* 0xb54cda5606127890 */ /* 0x000fe4000fffe0ff */
[----:B------:R-:W-:Y:S01]  /*06a0*/  UIADD3 UR19, UPT, UPT, UR7, 0x646e171e, URZ ;  /* 0x646e171e07137890 */ /* 0x000fe2000fffe0ff */
[----:B------:R-:W-:Y:S01]  /*06b0*/  IMAD R10, R9, -0x326172a9, RZ ;  /* 0xcd9e8d57090a7824 */ /* 0x000fe200078e02ff */
[----:B------:R-:W-:Y:S01]  /*06c0*/  LOP3.LUT R12, R13, UR13, R12, 0x96, !PT ;  /* 0x0000000d0d0c7c12 */ /* 0x000fe2000f8e960c */
[----:B------:R-:W-:Y:S01]  /*06d0*/  IMAD.HI.U32 R3, R5, -0x326172a9, RZ ;  /* 0xcd9e8d5705037827 */ /* 0x000fe200078e00ff */
[----:B------:R-:W-:-:S02]  /*06e0*/  UIADD3 UR21, UPT, UPT, UR7, 0x1fd5c5a3, URZ ;  /* 0x1fd5c5a307157890 */ /* 0x000fc4000fffe0ff */
[----:B------:R-:W-:Y:S01]  /*06f0*/  UIADD3 UR20, UPT, UPT, UR6, 0x5384540f, URZ ;  /* 0x5384540f06147890 */ /* 0x000fe2000fffe0ff */
[----:B------:R-:W-:Y:S01]  /*0700*/  IMAD R9, R4, -0x2daee0ad, RZ ;  /* 0xd2511f5304097824 */ /* 0x000fe200078e02ff */
[----:B------:R-:W-:Y:S01]  /*0710*/  LOP3.LUT R3, R10, UR12, R3, 0x96, !PT ;  /* 0x0000000c0a037c12 */ /* 0x000fe2000f8e9603 */
[----:B------:R-:W-:Y:S01]  /*0720*/  IMAD R10, R5, -0x326172a9, RZ ;  /* 0xcd9e8d57050a7824 */ /* 0x000fe200078e02ff */
[----:B------:R-:W-:Y:S01]  /*0730*/  UIADD3 UR22, UPT, UPT, UR6, -0xe443238, URZ ;  /* 0xf1bbcdc806167890 */ /* 0x000fe2000fffe0ff */
[----:B------:R-:W-:Y:S01]  /*0740*/  IMAD.HI.U32 R5, R12, -0x326172a9, RZ ;  /* 0xcd9e8d570c057827 */ /* 0x000fe200078e00ff */
[----:B------:R-:W-:Y:S02]  /*0750*/  UIADD3 UR23, UPT, UPT, UR7, -0x24c28bd8, URZ ;  /* 0xdb3d742807177890 */ /* 0x000fe4000fffe0ff */
[----:B------:R-:W-:Y:S01]  /*0760*/  UIADD3 UR25, UPT, UPT, UR7, -0x695add53, URZ ;  /* 0x96a522ad07197890 */ /* 0x000fe2000fffe0ff */
[----:B------:R-:W-:Y:S01]  /*0770*/  IMAD.HI.U32 R4, R3, -0x2daee0ad, RZ ;  /* 0xd2511f5303047827 */ /* 0x000fe200078e00ff */
[----:B------:R-:W-:Y:S01]  /*0780*/  LOP3.LUT R5, R10, UR14, R5, 0x96, !PT ;  /* 0x0000000e0a057c12 */ /* 0x000fe2000f8e9605 */
[----:B------:R-:W-:-:S02]  /*0790*/  UIADD3 UR24, UPT, UPT, UR6, -0x700cb87f, URZ ;  /* 0x8ff3478106187890 */ /* 0x000fc4000fffe0ff */
        /* <DEDUP_REMOVED lines=12> */
[----:B------:R-:W-:Y:S01]  /*0860*/  IMAD.HI.U32 R4, R13, -0x2daee0ad, RZ ;  /* 0xd2511f530d047827 */ /* 0x000fe200078e00ff */
[----:B------:R-:W-:-:S03]  /*0870*/  LOP3.LUT R10, R10, UR19, R5, 0x96, !PT ;  /* 0x000000130a0a7c12 */ /* 0x000fc6000f8e9605 */
[----:B------:R-:W-:Y:S02]  /*0880*/  IMAD R5, R3, -0x2daee0ad, RZ ;  /* 0xd2511f5303057824 */ /* 0x000fe400078e02ff */
[----:B------:R-:W-:Y:S02]  /*0890*/  IMAD R12, R9, -0x326172a9, RZ ;  /* 0xcd9e8d57090c7824 */ /* 0x000fe400078e02ff */
[C---:B------:R-:W-:Y:S01]  /*08a0*/  IMAD.HI.U32 R3, R10.reuse, -0x326172a9, RZ ;  /* 0xcd9e8d570a037827 */ /* 0x040fe200078e00ff */
[----:B------:R-:W-:Y:S02]  /*08b0*/  LOP3.LUT R9, R5, UR21, R4, 0x96, !PT ;  /* 0x0000001505097c12 */ /* 0x000fe4000f8e9604 */
[----:B------:R-:W0:Y:S01]  /*08c0*/  LDC.64 R4, c[0x0][0x388] ;  /* 0x0000e200ff047b82 */ /* 0x000e220000000a00 */
        /* <DEDUP_REMOVED lines=12> */
[----:B------:R-:W-:Y:S01]  /*0990*/  IMAD.MOV.U32 R10, RZ, RZ, R14 ;  /* 0x000000ffff0a7224 */ /* 0x000fe200078e000e */
[----:B------:R-:W-:Y:S01]  /*09a0*/  LOP3.LUT R9, R16, UR24, R9, 0x96, !PT ;  /* 0x0000001810097c12 */ /* 0x000fe2000f8e9609 */
[----:B0-----:R-:W-:-:S04]  /*09b0*/  IMAD.WIDE R2, R0, 0x8, R4 ;  /* 0x0000000800027825 */ /* 0x001fc800078e0204 */
[----:B------:R-:W-:-:S07]  /*09c0*/  IMAD R22, R13, -0x326172a9, RZ ;  /* 0xcd9e8d570d167824 */ /* 0x000fce00078e02ff */
.L_x_26:
[----:B------:R-:W-:Y:S01]  /*09d0*/  ISETP.NE.AND P0, PT, R23, 0x1, PT ;  /* 0x000000011700780c */ /* 0x000fe20003f05270 */
[----:B------:R-:W-:Y:S01]  /*09e0*/  BSSY.RECONVERGENT B1, `(.L_x_21) ;  /* 0x0000046000017945 */ /* 0x000fe20003800200 */
[----:B------:R-:W-:Y:S02]  /*09f0*/  HFMA2 R13, -RZ, RZ, 0, 1.1920928955078125e-07 ;  /* 0x00000002ff0d7431 */ /* 0x000fe400000001ff */
[----:B------:R-:W-:Y:S01]  /*0a00*/  IMAD.MOV.U32 R16, RZ, RZ, R22 ;  /* 0x000000ffff107224 */ /* 0x000fe200078e0016 */
[----:B------:R-:W-:Y:S01]  /*0a10*/  MOV R4, R11 ;  /* 0x0000000b00047202 */ /* 0x000fe20000000f00 */
[----:B------:R-:W-:-:S07]  /*0a20*/  IMAD.MOV.U32 R5, RZ, RZ, R20 ;  /* 0x000000ffff057224 */ /* 0x000fce00078e0014 */
[----:B------:R-:W-:Y:S05]  /*0a30*/  @!P0 BRA `(.L_x_22) ;  /* 0x0000000400008947 */ /* 0x000fea0003800000 */
[----:B------:R-:W-:-:S13]  /*0a40*/  ISETP.NE.AND P0, PT, R23, 0x3, PT ;  /* 0x000000031700780c */ /* 0x000fda0003f05270 */
[----:B------:R-:W-:Y:S05]  /*0a50*/  @!P0 BRA `(.L_x_23) ;  /* 0x0000000000188947 */ /* 0x000fea0003800000 */
[----:B------:R-:W-:-:S13]  /*0a60*/  ISETP.NE.AND P0, PT, R23, 0x2, PT ;  /* 0x000000021700780c */ /* 0x000fda0003f05270 */
[----:B------:R-:W-:Y:S01]  /*0a70*/  @!P0 MOV R13, 0x3 ;  /* 0x00000003000d8802 */ /* 0x000fe20000000f00 */
[----:B------:R-:W-:Y:S01]  /*0a80*/  @!P0 IMAD.MOV.U32 R16, RZ, RZ, R12 ;  /* 0x000000ffff108224 */ /* 0x000fe200078e000c */
[----:B------:R-:W-:Y:S01]  /*0a90*/  @P0 IADD3 R13, PT, PT, R23, 0x1, RZ ;  /* 0x00000001170d0810 */ /* 0x000fe20007ffe0ff */
[----:B------:R-:W-:Y:S01]  /*0aa0*/  @P0 IMAD.MOV.U32 R16, RZ, RZ, R9 ;  /* 0x000000ffff100224 */ /* 0x000fe200078e0009 */
[----:B------:R-:W-:Y:S06]  /*0ab0*/  BRA `(.L_x_22) ;  /* 0x0000000000e07947 */ /* 0x000fec0003800000 */
.L_x_23:
[----:B------:R-:W-:Y:S01]  /*0ac0*/  IADD3 R21, PT, PT, R21, 0x1, RZ ;  /* 0x0000000115157810 */ /* 0x000fe20007ffe0ff */
[----:B------:R-:W-:Y:S03]  /*0ad0*/  BSSY.RECONVERGENT B2, `(.L_x_24) ;  /* 0x000000c000027945 */ /* 0x000fe60003800200 */
[C---:B------:R-:W-:Y:S01]  /*0ae0*/  ISETP.NE.AND P0, PT, R21.reuse, RZ, PT ;  /* 0x000000ff1500720c */ /* 0x040fe20003f05270 */
[----:B------:R-:W-:-:S12]  /*0af0*/  IMAD.WIDE.U32 R16, R21, -0x2daee0ad, RZ ;  /* 0xd2511f5315107825 */ /* 0x000fd800078e00ff */
[----:B------:R-:W-:Y:S05]  /*0b00*/  @P0 BRA `(.L_x_25) ;  /* 0x0000000000200947 */ /* 0x000fea0003800000 */
[----:B------:R-:W-:-:S05]  /*0b10*/  VIADD R8, R8, 0x1 ;  /* 0x0000000108087836 */ /* 0x000fca0000000000 */
[----:B------:R-:W-:-:S13]  /*0b20*/  ISETP.NE.AND P0, PT, R8, RZ, PT ;  /* 0x000000ff0800720c */ /* 0x000fda0003f05270 */
[----:B------:R-:W-:Y:S01]  /*0b30*/  @!P0 IADD3 R0, PT, PT, R0, 0x1, RZ ;  /* 0x0000000100008810 */ /* 0x000fe20007ffe0ff */
[----:B------:R-:W-:Y:S02]  /*0b40*/  @!P0 VIADD R9, R7, 0x1 ;  /* 0x0000000107098836 */ /* 0x000fe40000000000 */
[----:B------:R-:W-:Y:S01]  /*0b50*/  @!P0 IMAD.MOV.U32 R8, RZ, RZ, RZ ;  /* 0x000000ffff088224 */ /* 0x000fe200078e00ff */
[----:B------:R-:W-:-:S13]  /*0b60*/  ISETP.NE.AND P1, PT, R0, RZ, !P0 ;  /* 0x000000ff0000720c */ /* 0x000fda0004725270 */
[----:B------:R-:W-:-:S04]  /*0b70*/  @P1 IADD3 R9, PT, PT, R7, RZ, RZ ;  /* 0x000000ff07091210 */ /* 0x000fc80007ffe0ff */
[----:B------:R-:W-:-:S07]  /*0b80*/  @!P0 MOV R7, R9 ;  /* 0x0000000900078202 */ /* 0x000fce0000000f00 */
.L_x_25:
[----:B------:R-:W-:Y:S05]  /*0b90*/  BSYNC.RECONVERGENT B2 ;  /* 0x0000000000027941 */ /* 0x000fea0003800200 */
.L_x_24:
        /* <DEDUP_REMOVED lines=33> */
[----:B------:R-:W-:-:S03]  /*0db0*/  LOP3.LUT R22, R22, UR23, R13, 0x96, !PT ;  /* 0x0000001716167c12 */ /* 0x000fc6000f8e960d */
[----:B------:R-:W-:Y:S01]  /*0dc0*/  IMAD.MOV.U32 R13, RZ, RZ, RZ ;  /* 0x000000ffff0d7224 */ /* 0x000fe200078e00ff */
[----:B------:R-:W-:Y:S01]  /*0dd0*/  LOP3.LUT R14, R14, UR22, R17, 0x96, !PT ;  /* 0x000000160e0e7c12 */ /* 0x000fe2000f8e9611 */
[----:B------:R-:W-:-:S04]  /*0de0*/  IMAD.WIDE.U32 R22, R22, -0x326172a9, RZ ;  /* 0xcd9e8d5716167825 */ /* 0x000fc800078e00ff */
[----:B------:R-:W-:Y:S01]  /*0df0*/  IMAD.WIDE.U32 R14, R14, -0x2daee0ad, RZ ;  /* 0xd2511f530e0e7825 */ /* 0x000fe200078e00ff */
[----:B------:R-:W-:-:S03]  /*0e00*/  LOP3.LUT R9, R16, UR24, R23, 0x96, !PT ;  /* 0x0000001810097c12 */ /* 0x000fc6000f8e9617 */
[----:B------:R-:W-:Y:S01]  /*0e10*/  IMAD.MOV.U32 R16, RZ, RZ, R10 ;  /* 0x000000ffff107224 */ /* 0x000fe200078e000a */
[----:B------:R-:W-:Y:S02]  /*0e20*/  LOP3.LUT R12, R12, UR25, R15, 0x96, !PT ;  /* 0x000000190c0c7c12 */ /* 0x000fe4000f8e960f */
[----:B------:R-:W-:-:S07]  /*0e30*/  MOV R10, R14 ;  /* 0x0000000e000a7202 */ /* 0x000fce0000000f00 */
.L_x_22:
[----:B------:R-:W-:Y:S05]  /*0e40*/  BSYNC.RECONVERGENT B1 ;  /* 0x0000000000017941 */ /* 0x000fea0003800200 */
.L_x_21:
        /* <DEDUP_REMOVED lines=20> */
[----:B------:R-:W2:Y:S04]  /*0f90*/  @P0 LDG.E.64 R18, desc[UR8][R4.64] ;  /* 0x0000000804120981 */ /* 0x000ea8000c1e1b00 */
[----:B------:R-:W3:Y:S01]  /*0fa0*/  @P0 LDG.E.64 R16, desc[UR8][R14.64] ;  /* 0x000000080e100981 */ /* 0x000ee2000c1e1b00 */
[----:B------:R-:W-:Y:S02]  /*0fb0*/  IADD3 R11, P1, PT, R4, -0x8, RZ ;  /* 0xfffffff8040b7810 */ /* 0x000fe40007f3e0ff */
[----:B------:R-:W-:Y:S02]  /*0fc0*/  MOV R23, R13 ;  /* 0x0000000d00177202 */ /* 0x000fe40000000f00 */
[----:B------:R-:W-:Y:S01]  /*0fd0*/  IADD3.X R20, PT, PT, R5, -0x1, RZ, P1, !PT ;  /* 0xffffffff05147810 */ /* 0x000fe20000ffe4ff */
[----:B---3--:R0:W-:Y:S04]  /*0fe0*/  @P0 STG.E.64 desc[UR8][R4.64], R16 ;  /* 0x0000001004000986 */ /* 0x0081e8000c101b08 */
[----:B--2---:R0:W-:Y:S01]  /*0ff0*/  @P0 STG.E.64 desc[UR8][R14.64], R18 ;  /* 0x000000120e000986 */ /* 0x0041e2000c101b08 */
[C---:B------:R-:W-:Y:S01]  /*1000*/  ISETP.GT.AND P0, PT, R6.reuse, 0x1, PT ;  /* 0x000000010600780c */ /* 0x040fe20003f04270 */
[----:B------:R-:W-:-:S12]  /*1010*/  VIADD R6, R6, 0xffffffff ;  /* 0xffffffff06067836 */ /* 0x000fd80000000000 */
[----:B0-----:R-:W-:Y:S05]  /*1020*/  @P0 BRA `(.L_x_26) ;  /* 0xfffffff800680947 */ /* 0x001fea000383ffff */
[----:B------:R-:W-:Y:S05]  /*1030*/  BSYNC.RECONVERGENT B0 ;  /* 0x0000000000007941 */ /* 0x000fea0003800200 */
.L_x_20:
[----:B------:R-:W-:Y:S05]  /*1040*/  EXIT ;  /* 0x000000000000794d */ /* 0x000fea0003800000 */
.L_x_27:
        /* <DEDUP_REMOVED lines=11> */
.L_x_113:


//--------------------- .text._ZN44_GLOBAL__N__b9816450_11_Randperm_cu_4012db6537randperm_handle_duplicate_keys_kernelIlN2at6native44_GLOBAL__N__b9816450_11_Randperm_cu_4012db6510OpaqueTypeILi4EEEEEvPT_PT0_S6_iNS1_15PhiloxCudaStateE --------------------------
	.section	.text._ZN44_GLOBAL__N__b9816450_11_Randperm_cu_4012db6537randperm_handle_duplicate_keys_kernelIlN2at6native44_GLOBAL__N__b9816450_11_Randperm_cu_4012db6510OpaqueTypeILi4EEEEEvPT_PT0_S6_iNS1_15PhiloxCudaStateE,"ax",@progbits
	.align	128
.text._ZN44_GLOBAL__N__b9816450_11_Randperm_cu_4012db6537randperm_handle_duplicate_keys_kernelIlN2at6native44_GLOBAL__N__b9816450_11_Randperm_cu_4012db6510OpaqueTypeILi4EEEEEvPT_PT0_S6_iNS1_15PhiloxCudaStateE:
        .type           _ZN44_GLOBAL__N__b9816450_11_Randperm_cu_4012db6537randperm_handle_duplicate_keys_kernelIlN2at6native44_GLOBAL__N__b9816450_11_Randperm_cu_4012db6510OpaqueTypeILi4EEEEEvPT_PT0_S6_iNS1_15PhiloxCudaStateE,@function
        .size           _ZN44_GLOBAL__N__b9816450_11_Randperm_cu_4012db6537randperm_handle_duplicate_keys_kernelIlN2at6native44_GLOBAL__N__b9816450_11_Randperm_cu_4012db6510OpaqueTypeILi4EEEEEvPT_PT0_S6_iNS1_15PhiloxCudaStateE,(.L_x_114 - _ZN44_GLOBAL__N__b9816450_11_Randperm_cu_4012db6537randperm_handle_duplicate_keys_kernelIlN2at6native44_GLOBAL__N__b9816450_11_Randperm_cu_4012db6510OpaqueTypeILi4EEEEEvPT_PT0_S6_iNS1_15PhiloxCudaStateE)
        .other          _ZN44_GLOBAL__N__b9816450_11_Randperm_cu_4012db6537randperm_handle_duplicate_keys_kernelIlN2at6native44_GLOBAL__N__b9816450_11_Randperm_cu_4012db6510OpaqueTypeILi4EEEEEvPT_PT0_S6_iNS1_15PhiloxCudaStateE,@"STO_CUDA_ENTRY STV_DEFAULT"
_ZN44_GLOBAL__N__b9816450_11_Randperm_cu_4012db6537randperm_handle_duplicate_keys_kernelIlN2at6native44_GLOBAL__N__b9816450_11_Randperm_cu_4012db6510OpaqueTypeILi4EEEEEvPT_PT0_S6_iNS1_15PhiloxCudaStateE:
        /* <DEDUP_REMOVED lines=31> */
.L_x_29:
[----:B------:R-:W-:Y:S05]  /*01f0*/  BSYNC.RECONVERGENT B0 ;  /* 0x0000000000007941 */ /* 0x000fea0003800200 */
.L_x_28:
        /* <DEDUP_REMOVED lines=10> */
.L_x_32:
        /* <DEDUP_REMOVED lines=16> */
.L_x_31:
[----:B------:R-:W-:Y:S05]  /*03a0*/  BSYNC.RECONVERGENT B0 ;  /* 0x0000000000007941 */ /* 0x000fea0003800200 */
.L_x_30:
        /* <DEDUP_REMOVED lines=12> */
.L_x_33:
        /* <DEDUP_REMOVED lines=85> */
.L_x_40:
        /* <DEDUP_REMOVED lines=15> */
.L_x_37:
        /* <DEDUP_REMOVED lines=13> */
.L_x_39:
[----:B------:R-:W-:Y:S05]  /*0b80*/  BSYNC.RECONVERGENT B2 ;  /* 0x0000000000027941 */ /* 0x000fea0003800200 */
.L_x_38:
        /* <DEDUP_REMOVED lines=43> */
.L_x_36:
[----:B------:R-:W-:Y:S05]  /*0e40*/  BSYNC.RECONVERGENT B1 ;  /* 0x0000000000017941 */ /* 0x000fea0003800200 */
.L_x_35:
        /* <DEDUP_REMOVED lines=20> */
[----:B------:R-:W2:Y:S04]  /*0f90*/  @P0 LDG.E R19, desc[UR8][R6.64] ;  /* 0x0000000806130981 */ /* 0x000ea8000c1e1900 */
[----:B------:R-:W3:Y:S01]  /*0fa0*/  @P0 LDG.E R23, desc[UR8][R14.64] ;  /* 0x000000080e170981 */ /* 0x000ee2000c1e1900 */
[----:B------:R-:W-:Y:S02]  /*0fb0*/  IADD3 R9, P1, PT, R6, -0x4, RZ ;  /* 0xfffffffc06097810 */ /* 0x000fe40007f3e0ff */
[----:B------:R-:W-:Y:S02]  /*0fc0*/  MOV R21, R17 ;  /* 0x0000001100157202 */ /* 0x000fe40000000f00 */
[----:B------:R-:W-:Y:S01]  /*0fd0*/  IADD3.X R12, PT, PT, R7, -0x1, RZ, P1, !PT ;  /* 0xffffffff070c7810 */ /* 0x000fe20000ffe4ff */
[----:B---3--:R0:W-:Y:S04]  /*0fe0*/  @P0 STG.E desc[UR8][R6.64], R23 ;  /* 0x0000001706000986 */ /* 0x0081e8000c101908 */
[----:B--2---:R0:W-:Y:S01]  /*0ff0*/  @P0 STG.E desc[UR8][R14.64], R19 ;  /* 0x000000130e000986 */ /* 0x0041e2000c101908 */
[C---:B------:R-:W-:Y:S01]  /*1000*/  ISETP.GT.AND P0, PT, R2.reuse, 0x1, PT ;  /* 0x000000010200780c */ /* 0x040fe20003f04270 */
[----:B------:R-:W-:-:S12]  /*1010*/  VIADD R2, R2, 0xffffffff ;  /* 0xffffffff02027836 */ /* 0x000fd80000000000 */
[----:B0-----:R-:W-:Y:S05]  /*1020*/  @P0 BRA `(.L_x_40) ;  /* 0xfffffff800640947 */ /* 0x001fea000383ffff */
[----:B------:R-:W-:Y:S05]  /*1030*/  BSYNC.RECONVERGENT B0 ;  /* 0x0000000000007941 */ /* 0x000fea0003800200 */
.L_x_34:
[----:B------:R-:W-:Y:S05]  /*1040*/  EXIT ;  /* 0x000000000000794d */ /* 0x000fea0003800000 */
.L_x_41:
        /* <DEDUP_REMOVED lines=11> */
.L_x_114:


//--------------------- .text._ZN44_GLOBAL__N__b9816450_11_Randperm_cu_4012db6537randperm_handle_duplicate_keys_kernelIlN2at6native44_GLOBAL__N__b9816450_11_Randperm_cu_4012db6510OpaqueTypeILi1EEEEEvPT_PT0_S6_iNS1_15PhiloxCudaStateE --------------------------
	.section	.text._ZN44_GLOBAL__N__b9816450_11_Randperm_cu_4012db6537randperm_handle_duplicate_keys_kernelIlN2at6native44_GLOBAL__N__b9816450_11_Randperm_cu_4012db6510OpaqueTypeILi1EEEEEvPT_PT0_S6_iNS1_15PhiloxCudaStateE,"ax",@progbits
	.align	128
.text._ZN44_GLOBAL__N__b9816450_11_Randperm_cu_4012db6537randperm_handle_duplicate_keys_kernelIlN2at6native44_GLOBAL__N__b9816450_11_Randperm_cu_4012db6510OpaqueTypeILi1EEEEEvPT_PT0_S6_iNS1_15PhiloxCudaStateE:
        .type           _ZN44_GLOBAL__N__b9816450_11_Randperm_cu_4012db6537randperm_handle_duplicate_keys_kernelIlN2at6native44_GLOBAL__N__b9816450_11_Randperm_cu_4012db6510OpaqueTypeILi1EEEEEvPT_PT0_S6_iNS1_15PhiloxCudaStateE,@function
        .size           _ZN44_GLOBAL__N__b9816450_11_Randperm_cu_4012db6537randperm_handle_duplicate_keys_kernelIlN2at6native44_GLOBAL__N__b9816450_11_Randperm_cu_4012db6510OpaqueTypeILi1EEEEEvPT_PT0_S6_iNS1_15PhiloxCudaStateE,(.L_x_115 - _ZN44_GLOBAL__N__b9816450_11_Randperm_cu_4012db6537randperm_handle_duplicate_keys_kernelIlN2at6native44_GLOBAL__N__b9816450_11_Randperm_cu_4012db6510OpaqueTypeILi1EEEEEvPT_PT0_S6_iNS1_15PhiloxCudaStateE)
        .other          _ZN44_GLOBAL__N__b9816450_11_Randperm_cu_4012db6537randperm_handle_duplicate_keys_kernelIlN2at6native44_GLOBAL__N__b9816450_11_Randperm_cu_4012db6510OpaqueTypeILi1EEEEEvPT_PT0_S6_iNS1_15PhiloxCudaStateE,@"STO_CUDA_ENTRY STV_DEFAULT"
_ZN44_GLOBAL__N__b9816450_11_Randperm_cu_4012db6537randperm_handle_duplicate_keys_kernelIlN2at6native44_GLOBAL__N__b9816450_11_Randperm_cu_4012db6510OpaqueTypeILi1EEEEEvPT_PT0_S6_iNS1_15PhiloxCudaStateE:
        /* <DEDUP_REMOVED lines=31> */
.L_x_43:
[----:B------:R-:W-:Y:S05]  /*01f0*/  BSYNC.RECONVERGENT B0 ;  /* 0x0000000000007941 */ /* 0x000fea0003800200 */
.L_x_42:
[----:B------:R-:W0:Y:S01]  /*0200*/  LDCU.64 UR10, c[0x0][0x388] ;  /* 0x00007100ff0a77ac */ /* 0x000e220008000a00 */
[----:B------:R-:W-:Y:S01]  /*0210*/  HFMA2 R15, -RZ, RZ, 0, 0 ;  /* 0x00000000ff0f7431 */ /* 0x000fe200000001ff */
[----:B------:R-:W-:Y:S01]  /*0220*/  BSSY.RECONVERGENT B0, `(.L_x_44) ;  /* 0x0000019000007945 */ /* 0x000fe20003800200 */
[----:B------:R-:W1:Y:S01]  /*0230*/  LDCU UR4, c[0x0][0x3b4] ;  /* 0x00007680ff0477ac */ /* 0x000e620008000800 */
[----:B------:R-:W2:Y:S01]  /*0240*/  LDCU UR5, c[0x0][0x398] ;  /* 0x00007300ff0577ac */ /* 0x000ea20008000800 */
[----:B------:R-:W3:Y:S01]  /*0250*/  LDCU.64 UR12, c[0x0][0x390] ;  /* 0x00007200ff0c77ac */ /* 0x000ee20008000a00 */
[----:B0-----:R-:W-:-:S04]  /*0260*/  IADD3 R12, P0, PT, R0, UR10, RZ ;  /* 0x0000000a000c7c10 */ /* 0x001fc8000ff1e0ff */
[----:B------:R-:W-:Y:S01]  /*0270*/  LEA.HI.X.SX32 R13, R0, UR11, 0x1, P0 ;  /* 0x0000000b000d7c11 */ /* 0x000fe200080f0eff */
[----:B------:R-:W-:Y:S01]  /*0280*/  IMAD.MOV.U32 R16, RZ, RZ, R12 ;  /* 0x000000ffff107224 */ /* 0x000fe200078e000c */
[----:B-1----:R-:W-:-:S03]  /*0290*/  UPRMT UR4, UR4, 0x7770, URZ ;  /* 0x0000777004047896 */ /* 0x002fc600080000ff */
[----:B--23--:R-:W-:-:S09]  /*02a0*/  IMAD.MOV.U32 R18, RZ, RZ, R13 ;  /* 0x000000ffff127224 */ /* 0x00cfd200078e000d */
.L_x_46:
        /* <DEDUP_REMOVED lines=16> */
.L_x_45:
[----:B------:R-:W-:Y:S05]  /*03b0*/  BSYNC.RECONVERGENT B0 ;  /* 0x0000000000007941 */ /* 0x000fea0003800200 */
.L_x_44:
        /* <DEDUP_REMOVED lines=12> */
.L_x_47:
[----:B------:R-:W-:Y:S05]  /*0480*/  @!P0 EXIT ;  /* 0x000000000000894d */ /* 0x000fea0003800000 */
[--C-:B------:R-:W-:Y:S01]  /*0490*/  SHF.R.U64 R17, R2, 0x2, R3.reuse ;  /* 0x0000000202117819 */ /* 0x100fe20000001203 */
[----:B------:R-:W-:Y:S01]  /*04a0*/  IMAD.HI.U32 R6, R0, -0x326172a9, RZ ;  /* 0xcd9e8d5700067827 */ /* 0x000fe200078e00ff */
[----:B------:R-:W-:Y:S01]  /*04b0*/  SHF.R.U32.HI R15, RZ, 0x2, R3 ;  /* 0x00000002ff0f7819 */ /* 0x000fe20000011603 */
[----:B------:R-:W-:Y:S01]  /*04c0*/  UIADD3 UR5, UPT, UPT, UR7, -0x4498517b, URZ ;  /* 0xbb67ae8507057890 */ /* 0x000fe2000fffe0ff */
[----:B------:R-:W-:Y:S01]  /*04d0*/  SHF.R.S32.HI R16, RZ, 0x1f, R0 ;  /* 0x0000001fff107819 */ /* 0x000fe20000011400 */
[----:B------:R-:W-:Y:S01]  /*04e0*/  IMAD.HI.U32 R3, R17, -0x2daee0ad, RZ ;  /* 0xd2511f5311037827 */ /* 0x000fe200078e00ff */
[----:B------:R-:W-:Y:S01]  /*04f0*/  LOP3.LUT R6, R15, UR6, R6, 0x96, !PT ;  /* 0x000000060f067c12 */ /* 0x000fe2000f8e9606 */
[----:B------:R-:W-:Y:S01]  /*0500*/  UIADD3 UR4, UPT, UPT, UR6, -0x61c88647, URZ ;  /* 0x9e3779b906047890 */ /* 0x000fe2000fffe0ff */
[----:B------:R-:W-:Y:S01]  /*0510*/  BSSY.RECONVERGENT B0, `(.L_x_48) ;  /* 0x00000b1000007945 */ /* 0x000fe20003800200 */
[----:B------:R-:W-:Y:S01]  /*0520*/  IMAD R10, R17, -0x2daee0ad, RZ ;  /* 0xd2511f53110a7824 */ /* 0x000fe200078e02ff */
[----:B------:R-:W-:Y:S01]  /*0530*/  LOP3.LUT R3, R16, UR7, R3, 0x96, !PT ;  /* 0x0000000710037c12 */ /* 0x000fe2000f8e9603 */
[----:B------:R-:W-:Y:S01]  /*0540*/  IMAD.HI.U32 R9, R6, -0x2daee0ad, RZ ;  /* 0xd2511f5306097827 */ /* 0x000fe200078e00ff */
[----:B------:R-:W-:-:S02]  /*0550*/  UIADD3 UR10, UPT, UPT, UR6, 0x3c6ef372, URZ ;  /* 0x3c6ef372060a7890 */ /* 0x000fc4000fffe0ff */
[----:B------:R-:W-:Y:S01]  /*0560*/  UIADD3 UR11, UPT, UPT, UR7, 0x76cf5d0a, URZ ;  /* 0x76cf5d0a070b7890 */ /* 0x000fe2000fffe0ff */
[----:B------:R-:W-:Y:S01]  /*0570*/  IMAD R8, R0, -0x326172a9, RZ ;  /* 0xcd9e8d5700087824 */ /* 0x000fe200078e02ff */
[----:B------:R-:W-:Y:S01]  /*0580*/  LOP3.LUT R9, R10, UR5, R9, 0x96, !PT ;  /* 0x000000050a097c12 */ /* 0x000fe2000f8e9609 */
[C---:B------:R-:W-:Y:S01]  /*0590*/  IMAD.HI.U32 R7, R3.reuse, -0x326172a9, RZ ;  /* 0xcd9e8d5703077827 */ /* 0x040fe200078e00ff */
[----:B------:R-:W-:Y:S02]  /*05a0*/  UIADD3 UR13, UPT, UPT, UR7, 0x32370b8f, URZ ;  /* 0x32370b8f070d7890 */ /* 0x000fe4000fffe0ff */
[----:B------:R-:W-:Y:S01]  /*05b0*/  UIADD3 UR12, UPT, UPT, UR6, -0x255992d5, URZ ;  /* 0xdaa66d2b060c7890 */ /* 0x000fe2000fffe0ff */
[----:B------:R-:W-:Y:S01]  /*05c0*/  IMAD R11, R6, -0x2daee0ad, RZ ;  /* 0xd2511f53060b7824 */ /* 0x000fe200078e02ff */
[----:B------:R-:W-:Y:S01]  /*05d0*/  LOP3.LUT R7, R8, UR4, R7, 0x96, !PT ;  /* 0x0000000408077c12 */ /* 0x000fe2000f8e9607 */
[----:B------:R-:W-:Y:S01]  /*05e0*/  IMAD R8, R3, -0x326172a9, RZ ;  /* 0xcd9e8d5703087824 */ /* 0x000fe200078e02ff */
[----:B------:R-:W-:Y:S01]  /*05f0*/  UIADD3 UR14, UPT, UPT, UR6, 0x78dde6e4, URZ ;  /* 0x78dde6e4060e7890 */ /* 0x000fe2000fffe0ff */
[----:B------:R-:W-:Y:S01]  /*0600*/  IMAD.HI.U32 R3, R9, -0x326172a9, RZ ;  /* 0xcd9e8d5709037827 */ /* 0x000fe200078e00ff */
[----:B------:R-:W-:-:S02]  /*0610*/  UIADD3 UR15, UPT, UPT, UR7, -0x126145ec, URZ ;  /* 0xed9eba14070f7890 */ /* 0x000fc4000fffe0ff */
[----:B------:R-:W-:Y:S01]  /*0620*/  UIADD3 UR17, UPT, UPT, UR7, -0x56f99767, URZ ;  /* 0xa906689907117890 */ /* 0x000fe2000fffe0ff */
[----:B------:R-:W-:Y:S01]  /*0630*/  IMAD.HI.U32 R6, R7, -0x2daee0ad, RZ ;  /* 0xd2511f5307067827 */ /* 0x000fe200078e00ff */
[----:B------:R-:W-:Y:S01]  /*0640*/  LOP3.LUT R3, R8, UR10, R3, 0x96, !PT ;  /* 0x0000000a08037c12 */ /* 0x000fe2000f8e9603 */
[----:B------:R-:W-:Y:S02]  /*0650*/  UIADD3 UR16, UPT, UPT, UR6, 0x1715609d, URZ ;  /* 0x1715609d06107890 */ /* 0x000fe4000fffe0ff */
[----:B------:R-:W-:Y:S01]  /*0660*/  IMAD R8, R9, -0x326172a9, RZ ;  /* 0xcd9e8d5709087824 */ /* 0x000fe200078e02ff */
[----:B------:R-:W-:Y:S01]  /*0670*/  LOP3.LUT R6, R11, UR11, R6, 0x96, !PT ;  /* 0x0000000b0b067c12 */ /* 0x000fe2000f8e9606 */
[----:B------:R-:W-:Y:S01]  /*0680*/  IMAD R11, R7, -0x2daee0ad, RZ ;  /* 0xd2511f53070b7824 */ /* 0x000fe200078e02ff */
[----:B------:R-:W-:Y:S01]  /*0690*/  UIADD3 UR18, UPT, UPT, UR6, -0x4ab325aa, URZ ;  /* 0xb54cda5606127890 */ /* 0x000fe2000fffe0ff */
[----:B------:R-:W-:Y:S01]  /*06a0*/  IMAD.HI.U32 R10, R3, -0x2daee0ad, RZ ;  /* 0xd2511f53030a7827 */ /* 0x000fe200078e00ff */
[----:B------:R-:W-:-:S02]  /*06b0*/  UIADD3 UR19, UPT, UPT, UR7, 0x646e171e, URZ ;  /* 0x646e171e07137890 */ /* 0x000fc4000fffe0ff */
[----:B------:R-:W-:Y:S01]  /*06c0*/  UIADD3 UR21, UPT, UPT, UR7, 0x1fd5c5a3, URZ ;  /* 0x1fd5c5a307157890 */ /* 0x000fe2000fffe0ff */
[C---:B------:R-:W-:Y:S01]  /*06d0*/  IMAD.HI.U32 R7, R6.reuse, -0x326172a9, RZ ;  /* 0xcd9e8d5706077827 */ /* 0x040fe200078e00ff */
[----:B------:R-:W-:Y:S01]  /*06e0*/  LOP3.LUT R10, R11, UR13, R10, 0x96, !PT ;  /* 0x0000000d0b0a7c12 */ /* 0x000fe2000f8e960a */
[----:B------:R-:W-:Y:S02]  /*06f0*/  UIADD3 UR20, UPT, UPT, UR6, 0x5384540f, URZ ;  /* 0x5384540f06147890 */ /* 0x000fe4000fffe0ff */
[----:B------:R-:W-:Y:S01]  /*0700*/  IMAD R9, R6, -0x326172a9, RZ ;  /* 0xcd9e8d5706097824 */ /* 0x000fe200078e02ff */
[----:B------:R-:W-:Y:S01]  /*0710*/  LOP3.LUT R7, R8, UR12, R7, 0x96, !PT ;  /* 0x0000000c08077c12 */ /* 0x000fe2000f8e9607 */
[----:B------:R-:W-:Y:S01]  /*0720*/  IMAD.HI.U32 R6, R10, -0x326172a9, RZ ;  /* 0xcd9e8d570a067827 */ /* 0x000fe200078e00ff */
[----:B------:R-:W-:Y:S02]  /*0730*/  UIADD3 UR22, UPT, UPT, UR6, -0xe443238, URZ ;  /* 0xf1bbcdc806167890 */ /* 0x000fe4000fffe0ff */
[----:B------:R-:W-:Y:S01]  /*0740*/  UIADD3 UR23, UPT, UPT, UR7, -0x24c28bd8, URZ ;  /* 0xdb3d742807177890 */ /* 0x000fe2000fffe0ff */
[----:B------:R-:W-:Y:S01]  /*0750*/  IMAD R8, R3, -0x2daee0ad, RZ ;  /* 0xd2511f5303087824 */ /* 0x000fe200078e02ff */
[----:B------:R-:W-:Y:S01]  /*0760*/  LOP3.LUT R6, R9, UR14, R6, 0x96, !PT ;  /* 0x0000000e09067c12 */ /* 0x000fe2000f8e9606 */
[----:B------:R-:W-:Y:S01]  /*0770*/  IMAD.HI.U32 R3, R7, -0x2daee0ad, RZ ;  /* 0xd2511f5307037827 */ /* 0x000fe200078e00ff */
[----:B------:R-:W-:-:S02]  /*0780*/  UIADD3 UR24, UPT, UPT, UR6, -0x700cb87f, URZ ;  /* 0x8ff3478106187890 */ /* 0x000fc4000fffe0ff */
        /* <DEDUP_REMOVED lines=24> */
[----:B------:R-:W-:Y:S01]  /*0910*/  IMAD.HI.U32 R3, R7, -0x2daee0ad, RZ ;  /* 0xd2511f5307037827 */ /* 0x000fe200078e00ff */
[----:B------:R-:W-:-:S03]  /*0920*/  LOP3.LUT R11, R2, 0x3, RZ, 0xc0, !PT ;  /* 0x00000003020b7812 */ /* 0x000fc600078ec0ff */
[----:B------:R-:W-:Y:S01]  /*0930*/  IMAD.WIDE.U32 R18, R6, -0x2daee0ad, RZ ;  /* 0xd2511f5306127825 */ /* 0x000fe200078e00ff */
[----:B------:R-:W-:-:S03]  /*0940*/  LOP3.LUT R3, R8, UR23, R3, 0x96, !PT ;  /* 0x0000001708037c12 */ /* 0x000fc6000f8e9603 */
[----:B------:R-:W-:Y:S02]  /*0950*/  IMAD R7, R7, -0x2daee0ad, RZ ;  /* 0xd2511f5307077824 */ /* 0x000fe400078e02ff */
[----:B------:R-:W-:Y:S02]  /*0960*/  IMAD R9, R9, -0x326172a9, RZ ;  /* 0xcd9e8d5709097824 */ /* 0x000fe400078e02ff */
[----:B------:R-:W-:Y:S01]  /*0970*/  IMAD.HI.U32 R6, R3, -0x326172a9, RZ ;  /* 0xcd9e8d5703067827 */ /* 0x000fe200078e00ff */
[----:B------:R-:W-:-:S03]  /*0980*/  LOP3.LUT R7, R7, UR25, R19, 0x96, !PT ;  /* 0x0000001907077c12 */ /* 0x000fc6000f8e9613 */
[----:B------:R-:W-:Y:S01]  /*0990*/  IMAD R10, R3, -0x326172a9, RZ ;  /* 0xcd9e8d57030a7824 */ /* 0x000fe200078e02ff */
[----:B------:R-:W-:-:S07]  /*09a0*/  LOP3.LUT R6, R9, UR24, R6, 0x96, !PT ;  /* 0x0000001809067c12 */ /* 0x000fce000f8e9606 */
.L_x_54:
[----:B------:R-:W-:Y:S01]  /*09b0*/  ISETP.NE.AND P0, PT, R11, 0x1, PT ;  /* 0x000000010b00780c */ /* 0x000fe20003f05270 */
[----:B------:R-:W-:Y:S01]  /*09c0*/  BSSY.RECONVERGENT B1, `(.L_x_49) ;  /* 0x0000046000017945 */ /* 0x000fe20003800200 */
[----:B------:R-:W-:Y:S01]  /*09d0*/  IMAD.MOV.U32 R8, RZ, RZ, 0x2 ;  /* 0x00000002ff087424 */ /* 0x000fe200078e00ff */
[----:B------:R-:W-:Y:S01]  /*09e0*/  MOV R2, R4 ;  /* 0x0000000400027202 */ /* 0x000fe20000000f00 */
[----:B------:R-:W-:Y:S02]  /*09f0*/  IMAD.MOV.U32 R9, RZ, RZ, R10 ;  /* 0x000000ffff097224 */ /* 0x000fe400078e000a */
[----:B------:R-:W-:-:S07]  /*0a00*/  IMAD.MOV.U32 R3, RZ, RZ, R5 ;  /* 0x000000ffff037224 */ /* 0x000fce00078e0005 */
[----:B------:R-:W-:Y:S05]  /*0a10*/  @!P0 BRA `(.L_x_50) ;  /* 0x0000000400008947 */ /* 0x000fea0003800000 */
[----:B------:R-:W-:-:S13]  /*0a20*/  ISETP.NE.AND P0, PT, R11, 0x3, PT ;  /* 0x000000030b00780c */ /* 0x000fda0003f05270 */
[----:B------:R-:W-:Y:S05]  /*0a30*/  @!P0 BRA `(.L_x_51) ;  /* 0x0000000000188947 */ /* 0x000fea0003800000 */
[----:B------:R-:W-:-:S13]  /*0a40*/  ISETP.NE.AND P0, PT, R11, 0x2, PT ;  /* 0x000000020b00780c */ /* 0x000fda0003f05270 */
[----:B------:R-:W-:Y:S01]  /*0a50*/  @!P0 IMAD.MOV.U32 R8, RZ, RZ, 0x3 ;  /* 0x00000003ff088424 */ /* 0x000fe200078e00ff */
[----:B------:R-:W-:Y:S01]  /*0a60*/  @!P0 MOV R9, R7 ;  /* 0x0000000700098202 */ /* 0x000fe20000000f00 */
[----:B------:R-:W-:Y:S02]  /*0a70*/  @P0 VIADD R8, R11, 0x1 ;  /* 0x000000010b080836 */ /* 0x000fe40000000000 */
[----:B------:R-:W-:Y:S01]  /*0a80*/  @P0 IMAD.MOV.U32 R9, RZ, RZ, R6 ;  /* 0x000000ffff090224 */ /* 0x000fe200078e0006 */
[----:B------:R-:W-:Y:S06]  /*0a90*/  BRA `(.L_x_50) ;  /* 0x0000000000e07947 */ /* 0x000fec0003800000 */
.L_x_51:
[----:B------:R-:W-:Y:S01]  /*0aa0*/  IADD3 R17, PT, PT, R17, 0x1, RZ ;  /* 0x0000000111117810 */ /* 0x000fe20007ffe0ff */
[----:B------:R-:W-:Y:S03]  /*0ab0*/  BSSY.RECONVERGENT B2, `(.L_x_52) ;  /* 0x000000c000027945 */ /* 0x000fe60003800200 */
[C---:B------:R-:W-:Y:S01]  /*0ac0*/  ISETP.NE.AND P0, PT, R17.reuse, RZ, PT ;  /* 0x000000ff1100720c */ /* 0x040fe20003f05270 */
[----:B------:R-:W-:-:S12]  /*0ad0*/  IMAD.WIDE.U32 R6, R17, -0x2daee0ad, RZ ;  /* 0xd2511f5311067825 */ /* 0x000fd800078e00ff */
[----:B------:R-:W-:Y:S05]  /*0ae0*/  @P0 BRA `(.L_x_53) ;  /* 0x0000000000200947 */ /* 0x000fea0003800000 */
[----:B------:R-:W-:-:S05]  /*0af0*/  VIADD R15, R15, 0x1 ;  /* 0x000000010f0f7836 */ /* 0x000fca0000000000 */
[----:B------:R-:W-:-:S13]  /*0b00*/  ISETP.NE.AND P0, PT, R15, RZ, PT ;  /* 0x000000ff0f00720c */ /* 0x000fda0003f05270 */
[----:B------:R-:W-:Y:S01]  /*0b10*/  @!P0 VIADD R0, R0, 0x1 ;  /* 0x0000000100008836 */ /* 0x000fe20000000000 */
[----:B------:R-:W-:Y:S02]  /*0b20*/  @!P0 IADD3 R4, PT, PT, R16, 0x1, RZ ;  /* 0x0000000110048810 */ /* 0x000fe40007ffe0ff */
[----:B------:R-:W-:Y:S02]  /*0b30*/  @!P0 MOV R15, RZ ;  /* 0x000000ff000f8202 */ /* 0x000fe40000000f00 */
[----:B------:R-:W-:-:S13]  /*0b40*/  ISETP.NE.AND P1, PT, R0, RZ, !P0 ;  /* 0x000000ff0000720c */ /* 0x000fda0004725270 */
[----:B------:R-:W-:-:S04]  /*0b50*/  @P1 IMAD.MOV R4, RZ, RZ, R16 ;  /* 0x000000ffff041224 */ /* 0x000fc800078e0210 */
[----:B------:R-:W-:-:S07]  /*0b60*/  @!P0 IMAD.MOV.U32 R16, RZ, RZ, R4 ;  /* 0x000000ffff108224 */ /* 0x000fce00078e0004 */
.L_x_53:
[----:B------:R-:W-:Y:S05]  /*0b70*/  BSYNC.RECONVERGENT B2 ;  /* 0x0000000000027941 */ /* 0x000fea0003800200 */
.L_x_52:
        /* <DEDUP_REMOVED lines=38> */
[----:B------:R-:W-:Y:S02]  /*0de0*/  LOP3.LUT R7, R4, UR25, R9, 0x96, !PT ;  /* 0x0000001904077c12 */ /* 0x000fe4000f8e9609 */
[----:B------:R-:W-:Y:S01]  /*0df0*/  MOV R9, R18 ;  /* 0x0000001200097202 */ /* 0x000fe20000000f00 */
[----:B------:R-:W-:Y:S02]  /*0e00*/  IMAD.MOV.U32 R18, RZ, RZ, R8 ;  /* 0x000000ffff127224 */ /* 0x000fe400078e0008 */
[----:B------:R-:W-:-:S07]  /*0e10*/  HFMA2 R8, -RZ, RZ, 0, 0 ;  /* 0x00000000ff087431 */ /* 0x000fce00000001ff */
.L_x_50:
[----:B------:R-:W-:Y:S05]  /*0e20*/  BSYNC.RECONVERGENT B1 ;  /* 0x0000000000017941 */ /* 0x000fea0003800200 */
.L_x_49:
[----:B------:R-:W-:-:S04]  /*0e30*/  VIADD R20, R14, 0x1 ;  /* 0x000000010e147836 */ /* 0x000fc80000000000 */
[----:B------:R-:W0:Y:S01]  /*0e40*/  I2F.U32.RP R11, R20 ;  /* 0x00000014000b7306 */ /* 0x000e220000209000 */
[----:B------:R-:W-:Y:S01]  /*0e50*/  IMAD.MOV R19, RZ, RZ, -R20 ;  /* 0x000000ffff137224 */ /* 0x000fe200078e0a14 */
[----:B------:R-:W-:-:S06]  /*0e60*/  ISETP.NE.U32.AND P1, PT, R20, RZ, PT ;  /* 0x000000ff1400720c */ /* 0x000fcc0003f25070 */
[----:B0-----:R-:W0:Y:S02]  /*0e70*/  MUFU.RCP R11, R11 ;  /* 0x0000000b000b7308 */ /* 0x001e240000001000 */
[----:B0-----:R-:W-:-:S06]  /*0e80*/  IADD3 R4, PT, PT, R11, 0xffffffe, RZ ;  /* 0x0ffffffe0b047810 */ /* 0x001fcc0007ffe0ff */
[----:B------:R0:W1:Y:S02]  /*0e90*/  F2I.FTZ.U32.TRUNC.NTZ R5, R4 ;  /* 0x0000000400057305 */ /* 0x000064000021f000 */
[----:B0-----:R-:W-:Y:S01]  /*0ea0*/  MOV R4, RZ ;  /* 0x000000ff00047202 */ /* 0x001fe20000000f00 */
[----:B-1----:R-:W-:-:S04]  /*0eb0*/  IMAD R19, R19, R5, RZ ;  /* 0x0000000513137224 */ /* 0x002fc800078e02ff */
[----:B------:R-:W-:-:S06]  /*0ec0*/  IMAD.HI.U32 R22, R5, R19, R4 ;  /* 0x0000001305167227 */ /* 0x000fcc00078e0004 */
[----:B------:R-:W-:-:S04]  /*0ed0*/  IMAD.HI.U32 R22, R22, R9, RZ ;  /* 0x0000000916167227 */ /* 0x000fc800078e00ff */
[----:B------:R-:W-:-:S04]  /*0ee0*/  IMAD.MOV R22, RZ, RZ, -R22 ;  /* 0x000000ffff167224 */ /* 0x000fc800078e0a16 */
[----:B------:R-:W-:-:S05]  /*0ef0*/  IMAD R21, R20, R22, R9 ;  /* 0x0000001614157224 */ /* 0x000fca00078e0209 */
[----:B------:R-:W-:-:S13]  /*0f00*/  ISETP.GE.U32.AND P0, PT, R21, R20, PT ;  /* 0x000000141500720c */ /* 0x000fda0003f06070 */
[----:B------:R-:W-:-:S04]  /*0f10*/  @P0 IADD3 R21, PT, PT, -R20, R21, RZ ;  /* 0x0000001514150210 */ /* 0x000fc80007ffe1ff */
[----:B------:R-:W-:-:S13]  /*0f20*/  ISETP.GE.U32.AND P0, PT, R21, R20, PT ;  /* 0x000000141500720c */ /* 0x000fda0003f06070 */
[----:B------:R-:W-:Y:S01]  /*0f30*/  @P0 IMAD.IADD R21, R21, 0x1, -R20 ;  /* 0x0000000115150824 */ /* 0x000fe200078e0a14 */
[----:B------:R-:W-:-:S04]  /*0f40*/  @!P1 LOP3.LUT R21, RZ, R20, RZ, 0x33, !PT ;  /* 0x00000014ff159212 */ /* 0x000fc800078e33ff */
[----:B------:R-:W-:-:S13]  /*0f50*/  ISETP.NE.AND P0, PT, R14, R21, PT ;  /* 0x000000150e00720c */ /* 0x000fda0003f05270 */
[----:B------:R-:W-:Y:S01]  /*0f60*/  @P0 IADD3 R20, P1, PT, R21, R12, RZ ;  /* 0x0000000c15140210 */ /* 0x000fe20007f3e0ff */
[----:B------:R-:W2:Y:S03]  /*0f70*/  @P0 LDG.E.U8 R9, desc[UR8][R2.64] ;  /* 0x0000000802090981 */ /* 0x000ea6000c1e1100 */
[----:B------:R-:W-:-:S05]  /*0f80*/  @P0 IADD3.X R21, PT, PT, RZ, R13, RZ, P1, !PT ;  /* 0x0000000dff150210 */ /* 0x000fca0000ffe4ff */
[----:B------:R-:W3:Y:S01]  /*0f90*/  @P0 LDG.E.U8 R19, desc[UR8][R20.64] ;  /* 0x0000000814130981 */ /* 0x000ee2000c1e1100 */
[----:B------:R-:W-:Y:S02]  /*0fa0*/  IADD3 R4, P1, PT, R2, -0x1, RZ ;  /* 0xffffffff02047810 */ /* 0x000fe40007f3e0ff */
[----:B------:R-:W-:Y:S02]  /*0fb0*/  MOV R11, R8 ;  /* 0x00000008000b7202 */ /* 0x000fe40000000f00 */
[----:B------:R-:W-:Y:S01]  /*0fc0*/  IADD3.X R5, PT, PT, R3, -0x1, RZ, P1, !PT ;  /* 0xffffffff03057810 */ /* 0x000fe20000ffe4ff */
[----:B---3--:R0:W-:Y:S04]  /*0fd0*/  @P0 STG.E.U8 desc[UR8][R2.64], R19 ;  /* 0x0000001302000986 */ /* 0x0081e8000c101108 */
[----:B--2---:R0:W-:Y:S01]  /*0fe0*/  @P0 STG.E.U8 desc[UR8][R20.64], R9 ;  /* 0x0000000914000986 */ /* 0x0041e2000c101108 */
[C---:B------:R-:W-:Y:S01]  /*0ff0*/  ISETP.GT.AND P0, PT, R14.reuse, 0x1, PT ;  /* 0x000000010e00780c */ /* 0x040fe20003f04270 */
[----:B------:R-:W-:-:S12]  /*1000*/  VIADD R14, R14, 0xffffffff ;  /* 0xffffffff0e0e7836 */ /* 0x000fd80000000000 */
[----:B0-----:R-:W-:Y:S05]  /*1010*/  @P0 BRA `(.L_x_54) ;  /* 0xfffffff800640947 */ /* 0x001fea000383ffff */
[----:B------:R-:W-:Y:S05]  /*1020*/  BSYNC.RECONVERGENT B0 ;  /* 0x0000000000007941 */ /* 0x000fea0003800200 */
.L_x_48:
[----:B------:R-:W-:Y:S05]  /*1030*/  EXIT ;  /* 0x000000000000794d */ /* 0x000fea0003800000 */
.L_x_55:
        /* <DEDUP_REMOVED lines=12> */
.L_x_115:


//--------------------- .text._ZN44_GLOBAL__N__b9816450_11_Randperm_cu_4012db6537randperm_handle_duplicate_keys_kernelIiN2at6native44_GLOBAL__N__b9816450_11_Randperm_cu_4012db6510OpaqueTypeILi2EEEEEvPT_PT0_S6_iNS1_15PhiloxCudaStateE --------------------------
	.section	.text._ZN44_GLOBAL__N__b9816450_11_Randperm_cu_4012db6537randperm_handle_duplicate_keys_kernelIiN2at6native44_GLOBAL__N__b9816450_11_Randperm_cu_4012db6510OpaqueTypeILi2EEEEEvPT_PT0_S6_iNS1_15PhiloxCudaStateE,"ax",@progbits
	.align	128
.text._ZN44_GLOBAL__N__b9816450_11_Randperm_cu_4012db6537randperm_handle_duplicate_keys_kernelIiN2at6native44_GLOBAL__N__b9816450_11_Randperm_cu_4012db6510OpaqueTypeILi2EEEEEvPT_PT0_S6_iNS1_15PhiloxCudaStateE:
        .type           _ZN44_GLOBAL__N__b9816450_11_Randperm_cu_4012db6537randperm_handle_duplicate_keys_kernelIiN2at6native44_GLOBAL__N__b9816450_11_Randperm_cu_4012db6510OpaqueTypeILi2EEEEEvPT_PT0_S6_iNS1_15PhiloxCudaStateE,@function
        .size           _ZN44_GLOBAL__N__b9816450_11_Randperm_cu_4012db6537randperm_handle_duplicate_keys_kernelIiN2at6native44_GLOBAL__N__b9816450_11_Randperm_cu_4012db6510OpaqueTypeILi2EEEEEvPT_PT0_S6_iNS1_15PhiloxCudaStateE,(.L_x_116 - _ZN44_GLOBAL__N__b9816450_11_Randperm_cu_4012db6537randperm_handle_duplicate_keys_kernelIiN2at6native44_GLOBAL__N__b9816450_11_Randperm_cu_4012db6510OpaqueTypeILi2EEEEEvPT_PT0_S6_iNS1_15PhiloxCudaStateE)
        .other          _ZN44_GLOBAL__N__b9816450_11_Randperm_cu_4012db6537randperm_handle_duplicate_keys_kernelIiN2at6native44_GLOBAL__N__b9816450_11_Randperm_cu_4012db6510OpaqueTypeILi2EEEEEvPT_PT0_S6_iNS1_15PhiloxCudaStateE,@"STO_CUDA_ENTRY STV_DEFAULT"
_ZN44_GLOBAL__N__b9816450_11_Randperm_cu_4012db6537randperm_handle_duplicate_keys_kernelIiN2at6native44_GLOBAL__N__b9816450_11_Randperm_cu_4012db6510OpaqueTypeILi2EEEEEvPT_PT0_S6_iNS1_15PhiloxCudaStateE:
        /* <DEDUP_REMOVED lines=15> */
[----:B------:R-:W2:Y:S01]  /*00f0*/  LDCU UR4, c[0x0][0x390] ;  /* 0x00007200ff0477ac */ /* 0x000ea20008000800 */
[----:B0-----:R-:W-:-:S05]  /*0100*/  IMAD.WIDE R4, R6, 0x4, R4 ;  /* 0x0000000406047825 */ /* 0x001fca00078e0204 */
[----:B-1----:R-:W2:Y:S04]  /*0110*/  LDG.E R15, desc[UR8][R4.64] ;  /* 0x00000008040f7981 */ /* 0x002ea8000c1e1900 */
[----:B------:R-:W2:Y:S02]  /*0120*/  LDG.E R0, desc[UR8][R4.64+0x4] ;  /* 0x0000040804007981 */ /* 0x000ea4000c1e1900 */
[----:B--2---:R-:W-:-:S13]  /*0130*/  LOP3.LUT P0, RZ, R0, UR4, R15, 0x48, !PT ;  /* 0x0000000400ff7c12 */ /* 0x004fda000f80480f */
[----:B------:R-:W-:Y:S05]  /*0140*/  @P0 EXIT ;  /* 0x000000000000094d */ /* 0x000fea0003800000 */
[----:B------:R-:W-:Y:S01]  /*0150*/  ISETP.NE.AND P0, PT, R6, RZ, PT ;  /* 0x000000ff0600720c */ /* 0x000fe20003f05270 */
[----:B------:R-:W-:-:S12]  /*0160*/  BSSY.RECONVERGENT B0, `(.L_x_56) ;  /* 0x0000005000007945 */ /* 0x000fd80003800200 */
[----:B------:R-:W-:Y:S05]  /*0170*/  @!P0 BRA `(.L_x_57) ;  /* 0x00000000000c8947 */ /* 0x000fea0003800000 */
[----:B------:R-:W2:Y:S02]  /*0180*/  LDG.E R0, desc[UR8][R4.64+-0x4] ;  /* 0xfffffc0804007981 */ /* 0x000ea4000c1e1900 */
[----:B--2---:R-:W-:-:S13]  /*0190*/  LOP3.LUT P0, RZ, R0, UR4, R15, 0x48, !PT ;  /* 0x0000000400ff7c12 */ /* 0x004fda000f80480f */
[----:B------:R-:W-:Y:S05]  /*01a0*/  @!P0 EXIT ;  /* 0x000000000000894d */ /* 0x000fea0003800000 */
.L_x_57:
[----:B------:R-:W-:Y:S05]  /*01b0*/  BSYNC.RECONVERGENT B0 ;  /* 0x0000000000007941 */ /* 0x000fea0003800200 */
.L_x_56:
[----:B------:R-:W0:Y:S01]  /*01c0*/  LDC.64 R8, c[0x0][0x388] ;  /* 0x0000e200ff087b82 */ /* 0x000e220000000a00 */
[----:B------:R-:W1:Y:S01]  /*01d0*/  LDCU UR4, c[0x0][0x3ac] ;  /* 0x00007580ff0477ac */ /* 0x000e620008000800 */
[----:B------:R-:W-:Y:S01]  /*01e0*/  BSSY.RECONVERGENT B0, `(.L_x_58) ;  /* 0x0000015000007945 */ /* 0x000fe20003800200 */
[----:B------:R-:W-:Y:S01]  /*01f0*/  IMAD.MOV.U32 R7, RZ, RZ, RZ ;  /* 0x000000ffff077224 */ /* 0x000fe200078e00ff */
[----:B------:R-:W2:Y:S01]  /*0200*/  LDCU UR5, c[0x0][0x394] ;  /* 0x00007280ff0577ac */ /* 0x000ea20008000800 */
[----:B------:R-:W3:Y:S01]  /*0210*/  LDCU UR10, c[0x0][0x390] ;  /* 0x00007200ff0a77ac */ /* 0x000ee20008000800 */
[----:B-1----:R-:W-:Y:S01]  /*0220*/  UPRMT UR4, UR4, 0x7770, URZ ;  /* 0x0000777004047896 */ /* 0x002fe200080000ff */
[----:B0-----:R-:W-:-:S05]  /*0230*/  IMAD.WIDE R8, R6, 0x2, R8 ;  /* 0x0000000206087825 */ /* 0x001fca00078e0208 */
[----:B--23--:R-:W-:-:S07]  /*0240*/  MOV R14, R9 ;  /* 0x00000009000e7202 */ /* 0x00cfce0000000f00 */
.L_x_60:
[----:B------:R-:W-:Y:S01]  /*0250*/  IADD3 R13, PT, PT, R7, 0x1, RZ ;  /* 0x00000001070d7810 */ /* 0x000fe20007ffe0ff */
[----:B------:R-:W-:Y:S01]  /*0260*/  IMAD.MOV.U32 R12, RZ, RZ, R14 ;  /* 0x000000ffff0c7224 */ /* 0x000fe200078e000e */
[----:B------:R-:W-:-:S03]  /*0270*/  MOV R9, R8 ;  /* 0x0000000800097202 */ /* 0x000fc60000000f00 */
[----:B------:R-:W-:-:S05]  /*0280*/  IMAD.IADD R0, R6, 0x1, R13 ;  /* 0x0000000106007824 */ /* 0x000fca00078e020d */
[----:B------:R-:W-:Y:S02]  /*0290*/  ISETP.GE.AND P0, PT, R0, UR5, PT ;  /* 0x0000000500007c0c */ /* 0x000fe4000bf06270 */
[----:B------:R-:W-:-:S11]  /*02a0*/  MOV R0, R7 ;  /* 0x0000000700007202 */ /* 0x000fd60000000f00 */
[----:B------:R-:W-:Y:S05]  /*02b0*/  @P0 BRA `(.L_x_59) ;  /* 0x00000000001c0947 */ /* 0x000fea0003800000 */
[----:B------:R-:W-:-:S06]  /*02c0*/  IMAD.WIDE.U32 R10, R0, 0x4, R4 ;  /* 0x00000004000a7825 */ /* 0x000fcc00078e0004 */
[----:B------:R-:W2:Y:S01]  /*02d0*/  LDG.E R10, desc[UR8][R10.64+0x4] ;  /* 0x000004080a0a7981 */ /* 0x000ea2000c1e1900 */
[----:B------:R-:W-:Y:S01]  /*02e0*/  IADD3 R8, P1, PT, R9, 0x2, RZ ;  /* 0x0000000209087810 */ /* 0x000fe20007f3e0ff */
[----:B------:R-:W-:-:S03]  /*02f0*/  IMAD.MOV.U32 R7, RZ, RZ, R13 ;  /* 0x000000ffff077224 */ /* 0x000fc600078e000d */
[----:B------:R-:W-:Y:S02]  /*0300*/  IADD3.X R14, PT, PT, RZ, R12, RZ, P1, !PT ;  /* 0x0000000cff0e7210 */ /* 0x000fe40000ffe4ff */
[----:B--2---:R-:W-:-:S13]  /*0310*/  LOP3.LUT P0, RZ, R15, UR10, R10, 0x48, !PT ;  /* 0x0000000a0fff7c12 */ /* 0x004fda000f80480a */
[----:B------:R-:W-:Y:S05]  /*0320*/  @!P0 BRA `(.L_x_60) ;  /* 0xfffffffc00c88947 */ /* 0x000fea000383ffff */
.L_x_59:
[----:B------:R-:W-:Y:S05]  /*0330*/  BSYNC.RECONVERGENT B0 ;  /* 0x0000000000007941 */ /* 0x000fea0003800200 */
.L_x_58:
[----:B------:R-:W-:Y:S01]  /*0340*/  UISETP.NE.AND UP0, UPT, UR4, URZ, UPT ;  /* 0x000000ff0400728c */ /* 0x000fe2000bf05270 */
[----:B------:R-:W-:-:S08]  /*0350*/  ISETP.NE.AND P0, PT, R0, RZ, PT ;  /* 0x000000ff0000720c */ /* 0x000fd00003f05270 */
[----:B------:R-:W-:Y:S05]  /*0360*/  BRA.U !UP0, `(.L_x_61) ;  /* 0x0000000108247547 */ /* 0x000fea000b800000 */
[----:B------:R-:W-:Y:S01]  /*0370*/  IMAD.U32 R4, RZ, RZ, UR6 ;  /* 0x00000006ff047e24 */ /* 0x000fe2000f8e00ff */
[----:B------:R-:W-:Y:S01]  /*0380*/  MOV R5, UR7 ;  /* 0x0000000700057c02 */ /* 0x000fe20008000f00 */
[----:B------:R-:W2:Y:S01]  /*0390*/  LDG.E.64 R2, desc[UR8][R2.64] ;  /* 0x0000000802027981 */ /* 0x000ea2000c1e1b00 */
[----:B------:R-:W2:Y:S04]  /*03a0*/  LDC R7, c[0x0][0x3a8] ;  /* 0x0000ea00ff077b82 */ /* 0x000ea80000000800 */
[----:B------:R-:W3:Y:S01]  /*03b0*/  LDG.E.64 R4, desc[UR8][R4.64] ;  /* 0x0000000804047981 */ /* 0x000ee2000c1e1b00 */
[----:B--2---:R-:W-:Y:S02]  /*03c0*/  IADD3 R2, P1, PT, R2, R7, RZ ;  /* 0x0000000702027210 */ /* 0x004fe40007f3e0ff */
[----:B---3--:R-:W-:-:S02]  /*03d0*/  R2UR UR6, R4 ;  /* 0x00000000040672ca */ /* 0x008fc400000e0000 */
[----:B------:R-:W-:Y:S01]  /*03e0*/  R2UR UR7, R5 ;  /* 0x00000000050772ca */ /* 0x000fe200000e0000 */
[----:B------:R-:W-:-:S14]  /*03f0*/  IMAD.X R3, RZ, RZ, R3, P1 ;  /* 0x000000ffff037224 */ /* 0x000fdc00008e0603 */
.L_x_61:
        /* <DEDUP_REMOVED lines=85> */
.L_x_68:
        /* <DEDUP_REMOVED lines=15> */
.L_x_65:
        /* <DEDUP_REMOVED lines=13> */
.L_x_67:
[----:B------:R-:W-:Y:S05]  /*0b10*/  BSYNC.RECONVERGENT B2 ;  /* 0x0000000000027941 */ /* 0x000fea0003800200 */
.L_x_66:
[----:B------:R-:W-:Y:S01]  /*0b20*/  IMAD.WIDE.U32 R20, R6, -0x326172a9, RZ ;  /* 0xcd9e8d5706147825 */ /* 0x000fe200078e00ff */
[----:B------:R-:W-:Y:S02]  /*0b30*/  LOP3.LUT R12, R8, UR7, R17, 0x96, !PT ;  /* 0x00000007080c7c12 */ /* 0x000fe4000f8e9611 */
[----:B------:R-:W-:Y:S02]  /*0b40*/  MOV R19, R10 ;  /* 0x0000000a00137202 */ /* 0x000fe40000000f00 */
        /* <DEDUP_REMOVED lines=34> */
[----:B------:R-:W-:Y:S02]  /*0d70*/  HFMA2 R17, -RZ, RZ, 0, 0 ;  /* 0x00000000ff117431 */ /* 0x000fe400000001ff */
[----:B------:R-:W-:Y:S01]  /*0d80*/  IMAD.WIDE.U32 R14, R14, -0x2daee0ad, RZ ;  /* 0xd2511f530e0e7825 */ /* 0x000fe200078e00ff */
[----:B------:R-:W-:-:S03]  /*0d90*/  LOP3.LUT R11, R16, UR24, R21, 0x96, !PT ;  /* 0x00000018100b7c12 */ /* 0x000fc6000f8e9615 */
[----:B------:R-:W-:Y:S01]  /*0da0*/  IMAD.MOV.U32 R16, RZ, RZ, R20 ;  /* 0x000000ffff107224 */ /* 0x000fe200078e0014 */
[----:B------:R-:W-:Y:S01]  /*0db0*/  LOP3.LUT R13, R12, UR25, R15, 0x96, !PT ;  /* 0x000000190c0d7c12 */ /* 0x000fe2000f8e960f */
[----:B------:R-:W-:-:S07]  /*0dc0*/  IMAD.MOV.U32 R10, RZ, RZ, R14 ;  /* 0x000000ffff0a7224 */ /* 0x000fce00078e000e */
.L_x_64:
[----:B------:R-:W-:Y:S05]  /*0dd0*/  BSYNC.RECONVERGENT B1 ;  /* 0x0000000000017941 */ /* 0x000fea0003800200 */
.L_x_63:
        /* <DEDUP_REMOVED lines=19> */
[----:B------:R-:W-:Y:S01]  /*0f10*/  @P0 IMAD.WIDE.U32 R14, R15, 0x2, R2 ;  /* 0x000000020f0e0825 */ /* 0x000fe200078e0002 */
[----:B------:R-:W2:Y:S04]  /*0f20*/  @P0 LDG.E.U16 R9, desc[UR8][R4.64] ;  /* 0x0000000804090981 */ /* 0x000ea8000c1e1500 */
[----:B------:R-:W3:Y:S01]  /*0f30*/  @P0 LDG.E.U16 R12, desc[UR8][R14.64] ;  /* 0x000000080e0c0981 */ /* 0x000ee2000c1e1500 */
[----:B------:R-:W-:Y:S01]  /*0f40*/  IMAD.MOV.U32 R21, RZ, RZ, R17 ;  /* 0x000000ffff157224 */ /* 0x000fe200078e0011 */
[----:B--2---:R-:W-:Y:S02]  /*0f50*/  @P0 PRMT R23, R9, 0x7710, RZ ;  /* 0x0000771009170816 */ /* 0x004fe400000000ff */
[----:B---3--:R-:W-:-:S05]  /*0f60*/  @P0 PRMT R19, R12, 0x7710, RZ ;  /* 0x000077100c130816 */ /* 0x008fca00000000ff */
[----:B------:R0:W-:Y:S04]  /*0f70*/  @P0 STG.E.U16 desc[UR8][R4.64], R19 ;  /* 0x0000001304000986 */ /* 0x0001e8000c101508 */
[----:B------:R0:W-:Y:S01]  /*0f80*/  @P0 STG.E.U16 desc[UR8][R14.64], R23 ;  /* 0x000000170e000986 */ /* 0x0001e2000c101508 */
[----:B------:R-:W-:Y:S02]  /*0f90*/  ISETP.GT.AND P0, PT, R0, 0x1, PT ;  /* 0x000000010000780c */ /* 0x000fe40003f04270 */
[----:B------:R-:W-:Y:S02]  /*0fa0*/  IADD3 R9, P1, PT, R4, -0x2, RZ ;  /* 0xfffffffe04097810 */ /* 0x000fe40007f3e0ff */
[----:B------:R-:W-:Y:S02]  /*0fb0*/  IADD3 R0, PT, PT, R0, -0x1, RZ ;  /* 0xffffffff00007810 */ /* 0x000fe40007ffe0ff */
[----:B------:R-:W-:-:S07]  /*0fc0*/  IADD3.X R12, PT, PT, R5, -0x1, RZ, P1, !PT ;  /* 0xffffffff050c7810 */ /* 0x000fce0000ffe4ff */
[----:B0-----:R-:W-:Y:S05]  /*0fd0*/  @P0 BRA `(.L_x_68) ;  /* 0xfffffff8005c0947 */ /* 0x001fea000383ffff */
[----:B------:R-:W-:Y:S05]  /*0fe0*/  BSYNC.RECONVERGENT B0 ;  /* 0x0000000000007941 */ /* 0x000fea0003800200 */
.L_x_62:
[----:B------:R-:W-:Y:S05]  /*0ff0*/  EXIT ;  /* 0x000000000000794d */ /* 0x000fea0003800000 */
.L_x_69:
        /* <DEDUP_REMOVED lines=16> */
.L_x_116:


//--------------------- .text._ZN44_GLOBAL__N__b9816450_11_Randperm_cu_4012db6537randperm_handle_duplicate_keys_kernelIiN2at6native44_GLOBAL__N__b9816450_11_Randperm_cu_4012db6510OpaqueTypeILi8EEEEEvPT_PT0_S6_iNS1_15PhiloxCudaStateE --------------------------
	.section	.text._ZN44_GLOBAL__N__b9816450_11_Randperm_cu_4012db6537randperm_handle_duplicate_keys_kernelIiN2at6native44_GLOBAL__N__b9816450_11_Randperm_cu_4012db6510OpaqueTypeILi8EEEEEvPT_PT0_S6_iNS1_15PhiloxCudaStateE,"ax",@progbits
	.align	128
.text._ZN44_GLOBAL__N__b9816450_11_Randperm_cu_4012db6537randperm_handle_duplicate_keys_kernelIiN2at6native44_GLOBAL__N__b9816450_11_Randperm_cu_4012db6510OpaqueTypeILi8EEEEEvPT_PT0_S6_iNS1_15PhiloxCudaStateE:
        .type           _ZN44_GLOBAL__N__b9816450_11_Randperm_cu_4012db6537randperm_handle_duplicate_keys_kernelIiN2at6native44_GLOBAL__N__b9816450_11_Randperm_cu_4012db6510OpaqueTypeILi8EEEEEvPT_PT0_S6_iNS1_15PhiloxCudaStateE,@function
        .size           _ZN44_GLOBAL__N__b9816450_11_Randperm_cu_4012db6537randperm_handle_duplicate_keys_kernelIiN2at6native44_GLOBAL__N__b9816450_11_Randperm_cu_4012db6510OpaqueTypeILi8EEEEEvPT_PT0_S6_iNS1_15PhiloxCudaStateE,(.L_x_117 - _ZN44_GLOBAL__N__b9816450_11_Randperm_cu_4012db6537randperm_handle_duplicate_keys_kernelIiN2at6native44_GLOBAL__N__b9816450_11_Randperm_cu_4012db6510OpaqueTypeILi8EEEEEvPT_PT0_S6_iNS1_15PhiloxCudaStateE)
        .other          _ZN44_GLOBAL__N__b9816450_11_Randperm_cu_4012db6537randperm_handle_duplicate_keys_kernelIiN2at6native44_GLOBAL__N__b9816450_11_Randperm_cu_4012db6510OpaqueTypeILi8EEEEEvPT_PT0_S6_iNS1_15PhiloxCudaStateE,@"STO_CUDA_ENTRY STV_DEFAULT"
_ZN44_GLOBAL__N__b9816450_11_Randperm_cu_4012db6537randperm_handle_duplicate_keys_kernelIiN2at6native44_GLOBAL__N__b9816450_11_Randperm_cu_4012db6510OpaqueTypeILi8EEEEEvPT_PT0_S6_iNS1_15PhiloxCudaStateE:
[----:B------:R-:W-:Y:S01]  /*0000*/  LDC R1, c[0x0][0x37c] ;  /* 0x0000df00ff017b82 */ /* 0x000fe20000000800 */
[----:B------:R-:W0:Y:S01]  /*0010*/  S2R R0, SR_TID.X ;  /* 0x0000000000007919 */ /* 0x000e220000002100 */
[----:B------:R-:W1:Y:S01]  /*0020*/  LDCU UR4, c[0x0][0x394] ;  /* 0x00007280ff0477ac */ /* 0x000e620008000800 */
[----:B------:R-:W0:Y:S01]  /*0030*/  S2R R3, SR_CTAID.X ;  /* 0x0000000000037919 */ /* 0x000e220000002500 */
[----:B------:R-:W0:Y:S01]  /*0040*/  LDCU UR5, c[0x0][0x360] ;  /* 0x00006c00ff0577ac */ /* 0x000e220008000800 */
[----:B------:R-:W2:Y:S01]  /*0050*/  LDCU.64 UR6, c[0x0][0x3a0] ;  /* 0x00007400ff0677ac */ /* 0x000ea20008000a00 */
[----:B-1----:R-:W-:Y:S01]  /*0060*/  UIADD3 UR4, UPT, UPT, UR4, -0x1, URZ ;  /* 0xffffffff04047890 */ /* 0x002fe2000fffe0ff */
[----:B--2---:R-:W-:Y:S01]  /*0070*/  MOV R2, UR6 ;  /* 0x0000000600027c02 */ /* 0x004fe20008000f00 */
[----:B0-----:R-:W-:Y:S01]  /*0080*/  IMAD R0, R3, UR5, R0 ;  /* 0x0000000503007c24 */ /* 0x001fe2000f8e0200 */
[----:B------:R-:W-:Y:S01]  /*0090*/  MOV R3, UR7 ;  /* 0x0000000700037c02 */ /* 0x000fe20008000f00 */
[----:B------:R-:W0:Y:S03]  /*00a0*/  LDCU.64 UR6, c[0x0][0x398] ;  /* 0x00007300ff0677ac */ /* 0x000e260008000a00 */
        /* <DEDUP_REMOVED lines=16> */
.L_x_71:
[----:B------:R-:W-:Y:S05]  /*01b0*/  BSYNC.RECONVERGENT B0 ;  /* 0x0000000000007941 */ /* 0x000fea0003800200 */
.L_x_70:
[----:B------:R-:W0:Y:S01]  /*01c0*/  LDC.64 R6, c[0x0][0x388] ;  /* 0x0000e200ff067b82 */ /* 0x000e220000000a00 */
[----:B------:R-:W1:Y:S01]  /*01d0*/  LDCU UR4, c[0x0][0x3ac] ;  /* 0x00007580ff0477ac */ /* 0x000e620008000800 */
[----:B------:R-:W-:Y:S01]  /*01e0*/  BSSY.RECONVERGENT B0, `(.L_x_72) ;  /* 0x0000016000007945 */ /* 0x000fe20003800200 */
[----:B------:R-:W2:Y:S01]  /*01f0*/  LDCU UR5, c[0x0][0x394] ;  /* 0x00007280ff0577ac */ /* 0x000ea20008000800 */
[----:B------:R-:W3:Y:S01]  /*0200*/  LDCU UR10, c[0x0][0x390] ;  /* 0x00007200ff0a77ac */ /* 0x000ee20008000800 */
[----:B-1----:R-:W-:Y:S01]  /*0210*/  UPRMT UR4, UR4, 0x7770, URZ ;  /* 0x0000777004047896 */ /* 0x002fe200080000ff */
[----:B0-----:R-:W-:-:S04]  /*0220*/  IMAD.WIDE R6, R0, 0x8, R6 ;  /* 0x0000000800067825 */ /* 0x001fc800078e0206 */
[----:B------:R-:W-:Y:S01]  /*0230*/  IMAD.MOV.U32 R10, RZ, RZ, R6 ;  /* 0x000000ffff0a7224 */ /* 0x000fe200078e0006 */
[----:B------:R-:W-:Y:S01]  /*0240*/  MOV R12, R7 ;  /* 0x00000007000c7202 */ /* 0x000fe20000000f00 */
[----:B--23--:R-:W-:-:S07]  /*0250*/  IMAD.MOV.U32 R7, RZ, RZ, RZ ;  /* 0x000000ffff077224 */ /* 0x00cfce00078e00ff */
.L_x_74:
        /* <DEDUP_REMOVED lines=14> */
.L_x_73:
[----:B------:R-:W-:Y:S05]  /*0340*/  BSYNC.RECONVERGENT B0 ;  /* 0x0000000000007941 */ /* 0x000fea0003800200 */
.L_x_72:
        /* <DEDUP_REMOVED lines=12> */
.L_x_75:
        /* <DEDUP_REMOVED lines=81> */
[----:B------:R-:W-:Y:S01]  /*0920*/  IMAD.HI.U32 R9, R13, -0x326172a9, RZ ;  /* 0xcd9e8d570d097827 */ /* 0x000fe200078e00ff */
[----:B------:R-:W-:-:S03]  /*0930*/  MOV R10, R14 ;  /* 0x0000000e000a7202 */ /* 0x000fc60000000f00 */
[----:B0-----:R-:W-:Y:S01]  /*0940*/  IMAD.WIDE R2, R0, 0x8, R4 ;  /* 0x0000000800027825 */ /* 0x001fe200078e0204 */
[----:B------:R-:W-:-:S03]  /*0950*/  LOP3.LUT R9, R16, UR24, R9, 0x96, !PT ;  /* 0x0000001810097c12 */ /* 0x000fc6000f8e9609 */
[----:B------:R-:W-:-:S07]  /*0960*/  IMAD R22, R13, -0x326172a9, RZ ;  /* 0xcd9e8d570d167824 */ /* 0x000fce00078e02ff */
.L_x_82:
        /* <DEDUP_REMOVED lines=15> */
.L_x_79:
        /* <DEDUP_REMOVED lines=13> */
.L_x_81:
[----:B------:R-:W-:Y:S05]  /*0b30*/  BSYNC.RECONVERGENT B2 ;  /* 0x0000000000027941 */ /* 0x000fea0003800200 */
.L_x_80:
        /* <DEDUP_REMOVED lines=34> */
[----:B------:R-:W-:Y:S01]  /*0d60*/  HFMA2 R13, -RZ, RZ, 0, 0 ;  /* 0x00000000ff0d7431 */ /* 0x000fe200000001ff */
[----:B------:R-:W-:Y:S01]  /*0d70*/  LOP3.LUT R14, R14, UR22, R17, 0x96, !PT ;  /* 0x000000160e0e7c12 */ /* 0x000fe2000f8e9611 */
[----:B------:R-:W-:-:S04]  /*0d80*/  IMAD.WIDE.U32 R22, R22, -0x326172a9, RZ ;  /* 0xcd9e8d5716167825 */ /* 0x000fc800078e00ff */
[----:B------:R-:W-:Y:S01]  /*0d90*/  IMAD.WIDE.U32 R14, R14, -0x2daee0ad, RZ ;  /* 0xd2511f530e0e7825 */ /* 0x000fe200078e00ff */
[----:B------:R-:W-:Y:S02]  /*0da0*/  LOP3.LUT R9, R16, UR24, R23, 0x96, !PT ;  /* 0x0000001810097c12 */ /* 0x000fe4000f8e9617 */
[----:B------:R-:W-:Y:S01]  /*0db0*/  MOV R16, R10 ;  /* 0x0000000a00107202 */ /* 0x000fe20000000f00 */
[----:B------:R-:W-:Y:S01]  /*0dc0*/  IMAD.MOV.U32 R10, RZ, RZ, R14 ;  /* 0x000000ffff0a7224 */ /* 0x000fe200078e000e */
[----:B------:R-:W-:-:S07]  /*0dd0*/  LOP3.LUT R12, R12, UR25, R15, 0x96, !PT ;  /* 0x000000190c0c7c12 */ /* 0x000fce000f8e960f */
.L_x_78:
[----:B------:R-:W-:Y:S05]  /*0de0*/  BSYNC.RECONVERGENT B1 ;  /* 0x0000000000017941 */ /* 0x000fea0003800200 */
.L_x_77:
        /* <DEDUP_REMOVED lines=20> */
[----:B------:R-:W2:Y:S04]  /*0f30*/  @P0 LDG.E.64 R18, desc[UR8][R4.64] ;  /* 0x0000000804120981 */ /* 0x000ea8000c1e1b00 */
[----:B------:R-:W3:Y:S01]  /*0f40*/  @P0 LDG.E.64 R16, desc[UR8][R14.64] ;  /* 0x000000080e100981 */ /* 0x000ee2000c1e1b00 */
[----:B------:R-:W-:Y:S01]  /*0f50*/  IADD3 R11, P1, PT, R4, -0x8, RZ ;  /* 0xfffffff8040b7810 */ /* 0x000fe20007f3e0ff */
[----:B------:R-:W-:-:S03]  /*0f60*/  IMAD.MOV.U32 R23, RZ, RZ, R13 ;  /* 0x000000ffff177224 */ /* 0x000fc600078e000d */
[----:B------:R-:W-:Y:S01]  /*0f70*/  IADD3.X R20, PT, PT, R5, -0x1, RZ, P1, !PT ;  /* 0xffffffff05147810 */ /* 0x000fe20000ffe4ff */
[----:B---3--:R0:W-:Y:S04]  /*0f80*/  @P0 STG.E.64 desc[UR8][R4.64], R16 ;  /* 0x0000001004000986 */ /* 0x0081e8000c101b08 */
[----:B--2---:R0:W-:Y:S01]  /*0f90*/  @P0 STG.E.64 desc[UR8][R14.64], R18 ;  /* 0x000000120e000986 */ /* 0x0041e2000c101b08 */
[C---:B------:R-:W-:Y:S02]  /*0fa0*/  ISETP.GT.AND P0, PT, R6.reuse, 0x1, PT ;  /* 0x000000010600780c */ /* 0x040fe40003f04270 */
[----:B------:R-:W-:-:S11]  /*0fb0*/  IADD3 R6, PT, PT, R6, -0x1, RZ ;  /* 0xffffffff06067810 */ /* 0x000fd60007ffe0ff */
[----:B0-----:R-:W-:Y:S05]  /*0fc0*/  @P0 BRA `(.L_x_82) ;  /* 0xfffffff800680947 */ /* 0x001fea000383ffff */
[----:B------:R-:W-:Y:S05]  /*0fd0*/  BSYNC.RECONVERGENT B0 ;  /* 0x0000000000007941 */ /* 0x000fea0003800200 */
.L_x_76:
[----:B------:R-:W-:Y:S05]  /*0fe0*/  EXIT ;  /* 0x000000000000794d */ /* 0x000fea0003800000 */
.L_x_83:
        /* <DEDUP_REMOVED lines=9> */
.L_x_117:


//--------------------- .text._ZN44_GLOBAL__N__b9816450_11_Randperm_cu_4012db6537randperm_handle_duplicate_keys_kernelIiN2at6native44_GLOBAL__N__b9816450_11_Randperm_cu_4012db6510OpaqueTypeILi4EEEEEvPT_PT0_S6_iNS1_15PhiloxCudaStateE --------------------------
	.section	.text._ZN44_GLOBAL__N__b9816450_11_Randperm_cu_4012db6537randperm_handle_duplicate_keys_kernelIiN2at6native44_GLOBAL__N__b9816450_11_Randperm_cu_4012db6510OpaqueTypeILi4EEEEEvPT_PT0_S6_iNS1_15PhiloxCudaStateE,"ax",@progbits
	.align	128
.text._ZN44_GLOBAL__N__b9816450_11_Randperm_cu_4012db6537randperm_handle_duplicate_keys_kernelIiN2at6native44_GLOBAL__N__b9816450_11_Randperm_cu_4012db6510OpaqueTypeILi4EEEEEvPT_PT0_S6_iNS1_15PhiloxCudaStateE:
        .type           _ZN44_GLOBAL__N__b9816450_11_Randperm_cu_4012db6537randperm_handle_duplicate_keys_kernelIiN2at6native44_GLOBAL__N__b9816450_11_Randperm_cu_4012db6510OpaqueTypeILi4EEEEEvPT_PT0_S6_iNS1_15PhiloxCudaStateE,@function
        .size           _ZN44_GLOBAL__N__b9816450_11_Randperm_cu_4012db6537randperm_handle_duplicate_keys_kernelIiN2at6native44_GLOBAL__N__b9816450_11_Randperm_cu_4012db6510OpaqueTypeILi4EEEEEvPT_PT0_S6_iNS1_15PhiloxCudaStateE,(.L_x_118 - _ZN44_GLOBAL__N__b9816450_11_Randperm_cu_4012db6537randperm_handle_duplicate_keys_kernelIiN2at6native44_GLOBAL__N__b9816450_11_Randperm_cu_4012db6510OpaqueTypeILi4EEEEEvPT_PT0_S6_iNS1_15PhiloxCudaStateE)
        .other          _ZN44_GLOBAL__N__b9816450_11_Randperm_cu_4012db6537randperm_handle_duplicate_keys_kernelIiN2at6native44_GLOBAL__N__b9816450_11_Randperm_cu_4012db6510OpaqueTypeILi4EEEEEvPT_PT0_S6_iNS1_15PhiloxCudaStateE,@"STO_CUDA_ENTRY STV_DEFAULT"
_ZN44_GLOBAL__N__b9816450_11_Randperm_cu_4012db6537randperm_handle_duplicate_keys_kernelIiN2at6native44_GLOBAL__N__b9816450_11_Randperm_cu_4012db6510OpaqueTypeILi4EEEEEvPT_PT0_S6_iNS1_15PhiloxCudaStateE:
        /* <DEDUP_REMOVED lines=27> */
.L_x_85:
[----:B------:R-:W-:Y:S05]  /*01b0*/  BSYNC.RECONVERGENT B0 ;  /* 0x0000000000007941 */ /* 0x000fea0003800200 */
.L_x_84:
        /* <DEDUP_REMOVED lines=9> */
.L_x_88:
        /* <DEDUP_REMOVED lines=14> */
.L_x_87:
[----:B------:R-:W-:Y:S05]  /*0330*/  BSYNC.RECONVERGENT B0 ;  /* 0x0000000000007941 */ /* 0x000fea0003800200 */
.L_x_86:
        /* <DEDUP_REMOVED lines=12> */
.L_x_89:
        /* <DEDUP_REMOVED lines=85> */
.L_x_96:
        /* <DEDUP_REMOVED lines=15> */
.L_x_93:
        /* <DEDUP_REMOVED lines=13> */
.L_x_95:
[----:B------:R-:W-:Y:S05]  /*0b10*/  BSYNC.RECONVERGENT B2 ;  /* 0x0000000000027941 */ /* 0x000fea0003800200 */
.L_x_94:
        /* <DEDUP_REMOVED lines=43> */
.L_x_92:
[----:B------:R-:W-:Y:S05]  /*0dd0*/  BSYNC.RECONVERGENT B1 ;  /* 0x0000000000017941 */ /* 0x000fea0003800200 */
.L_x_91:
        /* <DEDUP_REMOVED lines=27> */
[----:B------:R-:W-:-:S02]  /*0f90*/  ISETP.GT.AND P0, PT, R0, 0x1, PT ;  /* 0x000000010000780c */ /* 0x000fc40003f04270 */
[----:B------:R-:W-:-:S11]  /*0fa0*/  IADD3 R0, PT, PT, R0, -0x1, RZ ;  /* 0xffffffff00007810 */ /* 0x000fd60007ffe0ff */
[----:B0-----:R-:W-:Y:S05]  /*0fb0*/  @P0 BRA `(.L_x_96) ;  /* 0xfffffff800640947 */ /* 0x001fea000383ffff */
[----:B------:R-:W-:Y:S05]  /*0fc0*/  BSYNC.RECONVERGENT B0 ;  /* 0x0000000000007941 */ /* 0x000fea0003800200 */
.L_x_90:
[----:B------:R-:W-:Y:S05]  /*0fd0*/  EXIT ;  /* 0x000000000000794d */ /* 0x000fea0003800000 */
.L_x_97:
        /* <DEDUP_REMOVED lines=10> */
.L_x_118:


//--------------------- .text._ZN44_GLOBAL__N__b9816450_11_Randperm_cu_4012db6537randperm_handle_duplicate_keys_kernelIiN2at6native44_GLOBAL__N__b9816450_11_Randperm_cu_4012db6510OpaqueTypeILi1EEEEEvPT_PT0_S6_iNS1_15PhiloxCudaStateE --------------------------
	.section	.text._ZN44_GLOBAL__N__b9816450_11_Randperm_cu_4012db6537randperm_handle_duplicate_keys_kernelIiN2at6native44_GLOBAL__N__b9816450_11_Randperm_cu_4012db6510OpaqueTypeILi1EEEEEvPT_PT0_S6_iNS1_15PhiloxCudaStateE,"ax",@progbits
	.align	128
.text._ZN44_GLOBAL__N__b9816450_11_Randperm_cu_4012db6537randperm_handle_duplicate_keys_kernelIiN2at6native44_GLOBAL__N__b9816450_11_Randperm_cu_4012db6510OpaqueTypeILi1EEEEEvPT_PT0_S6_iNS1_15PhiloxCudaStateE:
        .type           _ZN44_GLOBAL__N__b9816450_11_Randperm_cu_4012db6537randperm_handle_duplicate_keys_kernelIiN2at6native44_GLOBAL__N__b9816450_11_Randperm_cu_4012db6510OpaqueTypeILi1EEEEEvPT_PT0_S6_iNS1_15PhiloxCudaStateE,@function
        .size           _ZN44_GLOBAL__N__b9816450_11_Randperm_cu_4012db6537randperm_handle_duplicate_keys_kernelIiN2at6native44_GLOBAL__N__b9816450_11_Randperm_cu_4012db6510OpaqueTypeILi1EEEEEvPT_PT0_S6_iNS1_15PhiloxCudaStateE,(.L_x_119 - _ZN44_GLOBAL__N__b9816450_11_Randperm_cu_4012db6537randperm_handle_duplicate_keys_kernelIiN2at6native44_GLOBAL__N__b9816450_11_Randperm_cu_4012db6510OpaqueTypeILi1EEEEEvPT_PT0_S6_iNS1_15PhiloxCudaStateE)
        .other          _ZN44_GLOBAL__N__b9816450_11_Randperm_cu_4012db6537randperm_handle_duplicate_keys_kernelIiN2at6native44_GLOBAL__N__b9816450_11_Randperm_cu_4012db6510OpaqueTypeILi1EEEEEvPT_PT0_S6_iNS1_15PhiloxCudaStateE,@"STO_CUDA_ENTRY STV_DEFAULT"
_ZN44_GLOBAL__N__b9816450_11_Randperm_cu_4012db6537randperm_handle_duplicate_keys_kernelIiN2at6native44_GLOBAL__N__b9816450_11_Randperm_cu_4012db6510OpaqueTypeILi1EEEEEvPT_PT0_S6_iNS1_15PhiloxCudaStateE:
        /* <DEDUP_REMOVED lines=27> */
.L_x_99:
[----:B------:R-:W-:Y:S05]  /*01b0*/  BSYNC.RECONVERGENT B0 ;  /* 0x0000000000007941 */ /* 0x000fea0003800200 */
.L_x_98:
[----:B------:R-:W0:Y:S01]  /*01c0*/  LDCU.64 UR10, c[0x0][0x388] ;  /* 0x00007100ff0a77ac */ /* 0x000e220008000a00 */
[----:B------:R-:W-:Y:S01]  /*01d0*/  HFMA2 R10, -RZ, RZ, 0, 0 ;  /* 0x00000000ff0a7431 */ /* 0x000fe200000001ff */
[----:B------:R-:W-:Y:S01]  /*01e0*/  BSSY.RECONVERGENT B0, `(.L_x_100) ;  /* 0x0000017000007945 */ /* 0x000fe20003800200 */
[----:B------:R-:W1:Y:S01]  /*01f0*/  LDCU UR4, c[0x0][0x3ac] ;  /* 0x00007580ff0477ac */ /* 0x000e620008000800 */
[----:B------:R-:W2:Y:S01]  /*0200*/  LDCU UR5, c[0x0][0x394] ;  /* 0x00007280ff0577ac */ /* 0x000ea20008000800 */
[----:B------:R-:W3:Y:S01]  /*0210*/  LDCU UR12, c[0x0][0x390] ;  /* 0x00007200ff0c77ac */ /* 0x000ee20008000800 */
[----:B0-----:R-:W-:-:S04]  /*0220*/  IADD3 R12, P0, PT, R0, UR10, RZ ;  /* 0x0000000a000c7c10 */ /* 0x001fc8000ff1e0ff */
[----:B------:R-:W-:Y:S01]  /*0230*/  LEA.HI.X.SX32 R13, R0, UR11, 0x1, P0 ;  /* 0x0000000b000d7c11 */ /* 0x000fe200080f0eff */
[----:B------:R-:W-:Y:S01]  /*0240*/  IMAD.MOV.U32 R15, RZ, RZ, R12 ;  /* 0x000000ffff0f7224 */ /* 0x000fe200078e000c */
[----:B-1----:R-:W-:-:S03]  /*0250*/  UPRMT UR4, UR4, 0x7770, URZ ;  /* 0x0000777004047896 */ /* 0x002fc600080000ff */
[----:B--23--:R-:W-:-:S09]  /*0260*/  IMAD.MOV.U32 R16, RZ, RZ, R13 ;  /* 0x000000ffff107224 */ /* 0x00cfd200078e000d */
.L_x_102:
        /* <DEDUP_REMOVED lines=8> */
[----:B------:R-:W2:Y:S01]  /*02f0*/  LDG.E R8, desc[UR8][R8.64+0x4] ;  /* 0x0000040808087981 */ /* 0x000ea2000c1e1900 */
[----:B------:R-:W-:Y:S02]  /*0300*/  IADD3 R15, P1, PT, R4, 0x1, RZ ;  /* 0x00000001040f7810 */ /* 0x000fe40007f3e0ff */
[----:B------:R-:W-:-:S03]  /*0310*/  MOV R10, R11 ;  /* 0x0000000b000a7202 */ /* 0x000fc60000000f00 */
[----:B------:R-:W-:Y:S01]  /*0320*/  IMAD.X R16, RZ, RZ, R5, P1 ;  /* 0x000000ffff107224 */ /* 0x000fe200008e0605 */
[----:B--2---:R-:W-:-:S13]  /*0330*/  LOP3.LUT P0, RZ, R17, UR12, R8, 0x48, !PT ;  /* 0x0000000c11ff7c12 */ /* 0x004fda000f804808 */
[----:B------:R-:W-:Y:S05]  /*0340*/  @!P0 BRA `(.L_x_102) ;  /* 0xfffffffc00c88947 */ /* 0x000fea000383ffff */
.L_x_101:
[----:B------:R-:W-:Y:S05]  /*0350*/  BSYNC.RECONVERGENT B0 ;  /* 0x0000000000007941 */ /* 0x000fea0003800200 */
.L_x_100:
        /* <DEDUP_REMOVED lines=12> */
.L_x_103:
        /* <DEDUP_REMOVED lines=83> */
.L_x_110:
        /* <DEDUP_REMOVED lines=15> */
.L_x_107:
        /* <DEDUP_REMOVED lines=13> */
.L_x_109:
[----:B------:R-:W-:Y:S05]  /*0b10*/  BSYNC.RECONVERGENT B2 ;  /* 0x0000000000027941 */ /* 0x000fea0003800200 */
.L_x_108:
        /* <DEDUP_REMOVED lines=42> */
.L_x_106:
[----:B------:R-:W-:Y:S05]  /*0dc0*/  BSYNC.RECONVERGENT B1 ;  /* 0x0000000000017941 */ /* 0x000fea0003800200 */
.L_x_105:
        /* <DEDUP_REMOVED lines=32> */
.L_x_104:
[----:B------:R-:W-:Y:S05]  /*0fd0*/  EXIT ;  /* 0x000000000000794d */ /* 0x000fea0003800000 */
.L_x_111:
        /* <DEDUP_REMOVED lines=10> */
.L_x_119:


//--------------------- .nv.global.init           --------------------------
	.section	.nv.global.init,"aw",@progbits
	.align	4
.nv.global.init:
	.type		mrg32k3aM1SubSeq,@object
	.size		mrg32k3aM1SubSeq,(mrg32k3aM2SubSeq - mrg32k3aM1SubSeq)
mrg32k3aM1SubSeq:
        /*0000*/ 	.byte	0x0b, 0xcc, 0xee, 0x04, 0x73, 0x29, 0x8b, 0x6f, 0xf6, 0x53, 0x03, 0xf6, 0x23, 0xf6, 0xea, 0xda
        /* <DEDUP_REMOVED lines=125> */
	.type		mrg32k3aM2SubSeq,@object
	.size		mrg32k3aM2SubSeq,(mrg32k3aM1 - mrg32k3aM2SubSeq)
mrg32k3aM2SubSeq:
        /* <DEDUP_REMOVED lines=126> */
	.type		mrg32k3aM1,@object
	.size		mrg32k3aM1,(mrg32k3aM1Seq - mrg32k3aM1)
mrg32k3aM1:
        /* <DEDUP_REMOVED lines=144> */
	.type		mrg32k3aM1Seq,@object
	.size		mrg32k3aM1Seq,(mrg32k3aM2 - mrg32k3aM1Seq)
mrg32k3aM1Seq:
        /* <DEDUP_REMOVED lines=144> */
	.type		mrg32k3aM2,@object
	.size		mrg32k3aM2,(mrg32k3aM2Seq - mrg32k3aM2)
mrg32k3aM2:
        /* <DEDUP_REMOVED lines=144> */
	.type		mrg32k3aM2Seq,@object
	.size		mrg32k3aM2Seq,(precalc_xorwow_matrix - mrg32k3aM2Seq)
mrg32k3aM2Seq:
        /* <DEDUP_REMOVED lines=144> */
	.type		precalc_xorwow_matrix,@object
	.size		precalc_xorwow_matrix,(precalc_xorwow_offset_matrix - precalc_xorwow_matrix)
precalc_xorwow_matrix:
        /* <DEDUP_REMOVED lines=6400> */
	.type		precalc_xorwow_offset_matrix,@object
	.size		precalc_xorwow_offset_matrix,(.L_1 - precalc_xorwow_offset_matrix)
precalc_xorwow_offset_matrix:
        /* <DEDUP_REMOVED lines=6400> */
.L_1:


//--------------------- .nv.shared.reserved.0     --------------------------
	.section	.nv.shared.reserved.0,"aw",@nobits
	.weak		__nv_reservedSMEM_offset_0_alias
	.size		__nv_reservedSMEM_offset_0_alias, 0, 64
	.other		__nv_reservedSMEM_offset_0_alias,@"STO_CUDA_RESERVED_SHARED STV_DEFAULT"
__nv_reservedSMEM_offset_0_alias:
	.zero		0
	.zero		64


//--------------------- .nv.global                --------------------------
	.section	.nv.global,"aw",@nobits
.nv.global:
	.type		_ZN42_INTERNAL_b9816450_11_Randperm_cu_4012db654cuda3std3__48in_placeE,@object
	.size		_ZN42_INTERNAL_b9816450_11_Randperm_cu_4012db654cuda3std3__48in_placeE,(_ZN42_INTERNAL_b9816450_11_Randperm_cu_4012db654cuda3std6ranges3__45__cpo8distanceE - _ZN42_INTERNAL_b9816450_11_Randperm_cu_4012db654cuda3std3__48in_placeE)
_ZN42_INTERNAL_b9816450_11_Randperm_cu_4012db654cuda3std3__48in_placeE:
	.zero		1
	.type		_ZN42_INTERNAL_b9816450_11_Randperm_cu_4012db654cuda3std6ranges3__45__cpo8distanceE,@object
	.size		_ZN42_INTERNAL_b9816450_11_Randperm_cu_4012db654cuda3std6ranges3__45__cpo8distanceE,(_ZN42_INTERNAL_b9816450_11_Randperm_cu_4012db654cuda3std3__45__cpo6cbeginE - _ZN42_INTERNAL_b9816450_11_Randperm_cu_4012db654cuda3std6ranges3__45__cpo8distanceE)
_ZN42_INTERNAL_b9816450_11_Randperm_cu_4012db654cuda3std6ranges3__45__cpo8distanceE:
	.zero		1
	.type		_ZN42_INTERNAL_b9816450_11_Randperm_cu_4012db654cuda3std3__45__cpo6cbeginE,@object
	.size		_ZN42_INTERNAL_b9816450_11_Randperm_cu_4012db654cuda3std3__45__cpo6cbeginE,(_ZN42_INTERNAL_b9816450_11_Randperm_cu_4012db654cuda3std6ranges3__45__cpo7advanceE - _ZN42_INTERNAL_b9816450_11_Randperm_cu_4012db654cuda3std3__45__cpo6cbeginE)
_ZN42_INTERNAL_b9816450_11_Randperm_cu_4012db654cuda3std3__45__cpo6cbeginE:
	.zero		1
	.type		_ZN42_INTERNAL_b9816450_11_Randperm_cu_4012db654cuda3std6ranges3__45__cpo7advanceE,@object
	.size		_ZN42_INTERNAL_b9816450_11_Randperm_cu_4012db654cuda3std6ranges3__45__cpo7advanceE,(_ZN42_INTERNAL_b9816450_11_Randperm_cu_4012db654cuda3std3__45__cpo7crbeginE - _ZN42_INTERNAL_b9816450_11_Randperm_cu_4012db654cuda3std6ranges3__45__cpo7advanceE)
_ZN42_INTERNAL_b9816450_11_Randperm_cu_4012db654cuda3std6ranges3__45__cpo7advanceE:
	.zero		1
	.type		_ZN42_INTERNAL_b9816450_11_Randperm_cu_4012db654cuda3std3__45__cpo7crbeginE,@object
	.size		_ZN42_INTERNAL_b9816450_11_Randperm_cu_4012db654cuda3std3__45__cpo7crbeginE,(_ZN42_INTERNAL_b9816450_11_Randperm_cu_4012db654cuda3std6ranges3__45__cpo4dataE - _ZN42_INTERNAL_b9816450_11_Randperm_cu_4012db654cuda3std3__45__cpo7crbeginE)
_ZN42_INTERNAL_b9816450_11_Randperm_cu_4012db654cuda3std3__45__cpo7crbeginE:
	.zero		1
	.type		_ZN42_INTERNAL_b9816450_11_Randperm_cu_4012db654cuda3std6ranges3__45__cpo4dataE,@object
	.size		_ZN42_INTERNAL_b9816450_11_Randperm_cu_4012db654cuda3std6ranges3__45__cpo4dataE,(_ZN42_INTERNAL_b9816450_11_Randperm_cu_4012db654cuda3std6ranges3__45__cpo5beginE - _ZN42_INTERNAL_b9816450_11_Randperm_cu_4012db654cuda3std6ranges3__45__cpo4dataE)
_ZN42_INTERNAL_b9816450_11_Randperm_cu_4012db654cuda3std6ranges3__45__cpo4dataE:
	.zero		1
	.type		_ZN42_INTERNAL_b9816450_11_Randperm_cu_4012db654cuda3std6ranges3__45__cpo5beginE,@object
	.size		_ZN42_INTERNAL_b9816450_11_Randperm_cu_4012db654cuda3std6ranges3__45__cpo5beginE,(_ZN42_INTERNAL_b9816450_11_Randperm_cu_4012db654cuda3std3__444_GLOBAL__N__b9816450_11_Randperm_cu_4012db656ignoreE - _ZN42_INTERNAL_b9816450_11_Randperm_cu_4012db654cuda3std6ranges3__45__cpo5beginE)
_ZN42_INTERNAL_b9816450_11_Randperm_cu_4012db654cuda3std6ranges3__45__cpo5beginE:
	.zero		1
	.type		_ZN42_INTERNAL_b9816450_11_Randperm_cu_4012db654cuda3std3__444_GLOBAL__N__b9816450_11_Randperm_cu_4012db656ignoreE,@object
	.size		_ZN42_INTERNAL_b9816450_11_Randperm_cu_4012db654cuda3std3__444_GLOBAL__N__b9816450_11_Randperm_cu_4012db656ignoreE,(_ZN42_INTERNAL_b9816450_11_Randperm_cu_4012db654cuda3std6ranges3__45__cpo4sizeE - _ZN42_INTERNAL_b9816450_11_Randperm_cu_4012db654cuda3std3__444_GLOBAL__N__b9816450_11_Randperm_cu_4012db656ignoreE)
_ZN42_INTERNAL_b9816450_11_Randperm_cu_4012db654cuda3std3__444_GLOBAL__N__b9816450_11_Randperm_cu_4012db656ignoreE:
	.zero		1
	.type		_ZN42_INTERNAL_b9816450_11_Randperm_cu_4012db654cuda3std6ranges3__45__cpo4sizeE,@object
	.size		_ZN42_INTERNAL_b9816450_11_Randperm_cu_4012db654cuda3std6ranges3__45__cpo4sizeE,(_ZN42_INTERNAL_b9816450_11_Randperm_cu_4012db654cuda3std3__45__cpo5beginE - _ZN42_INTERNAL_b9816450_11_Randperm_cu_4012db654cuda3std6ranges3__45__cpo4sizeE)
_ZN42_INTERNAL_b9816450_11_Randperm_cu_4012db654cuda3std6ranges3__45__cpo4sizeE:
	.zero		1
	.type		_ZN42_INTERNAL_b9816450_11_Randperm_cu_4012db654cuda3std3__45__cpo5beginE,@object
	.size		_ZN42_INTERNAL_b9816450_11_Randperm_cu_4012db654cuda3std3__45__cpo5beginE,(_ZN42_INTERNAL_b9816450_11_Randperm_cu_4012db654cuda3std6ranges3__45__cpo6cbeginE - _ZN42_INTERNAL_b9816450_11_Randperm_cu_4012db654cuda3std3__45__cpo5beginE)
_ZN42_INTERNAL_b9816450_11_Randperm_cu_4012db654cuda3std3__45__cpo5beginE:
	.zero		1
	.type		_ZN42_INTERNAL_b9816450_11_Randperm_cu_4012db654cuda3std6ranges3__45__cpo6cbeginE,@object
	.size		_ZN42_INTERNAL_b9816450_11_Randperm_cu_4012db654cuda3std6ranges3__45__cpo6cbeginE,(_ZN42_INTERNAL_b9816450_11_Randperm_cu_4012db654cuda3std3__45__cpo6rbeginE - _ZN42_INTERNAL_b9816450_11_Randperm_cu_4012db654cuda3std6ranges3__45__cpo6cbeginE)
_ZN42_INTERNAL_b9816450_11_Randperm_cu_4012db654cuda3std6ranges3__45__cpo6cbeginE:
	.zero		1
	.type		_ZN42_INTERNAL_b9816450_11_Randperm_cu_4012db654cuda3std3__45__cpo6rbeginE,@object
	.size		_ZN42_INTERNAL_b9816450_11_Randperm_cu_4012db654cuda3std3__45__cpo6rbeginE,(_ZN42_INTERNAL_b9816450_11_Randperm_cu_4012db654cuda3std6ranges3__45__cpo4nextE - _ZN42_INTERNAL_b9816450_11_Randperm_cu_4012db654cuda3std3__45__cpo6rbeginE)
_ZN42_INTERNAL_b9816450_11_Randperm_cu_4012db654cuda3std3__45__cpo6rbeginE:
	.zero		1
	.type		_ZN42_INTERNAL_b9816450_11_Randperm_cu_4012db654cuda3std6ranges3__45__cpo4nextE,@object
	.size		_ZN42_INTERNAL_b9816450_11_Randperm_cu_4012db654cuda3std6ranges3__45__cpo4nextE,(_ZN42_INTERNAL_b9816450_11_Randperm_cu_4012db654cuda3std6ranges3__45__cpo4swapE - _ZN42_INTERNAL_b9816450_11_Randperm_cu_4012db654cuda3std6ranges3__45__cpo4nextE)
_ZN42_INTERNAL_b9816450_11_Randperm_cu_4012db654cuda3std6ranges3__45__cpo4nextE:
	.zero		1
	.type		_ZN42_INTERNAL_b9816450_11_Randperm_cu_4012db654cuda3std6ranges3__45__cpo4swapE,@object
	.size		_ZN42_INTERNAL_b9816450_11_Randperm_cu_4012db654cuda3std6ranges3__45__cpo4swapE,(_ZN42_INTERNAL_b9816450_11_Randperm_cu_4012db654cuda3std3__420unreachable_sentinelE - _ZN42_INTERNAL_b9816450_11_Randperm_cu_4012db654cuda3std6ranges3__45__cpo4swapE)
_ZN42_INTERNAL_b9816450_11_Randperm_cu_4012db654cuda3std6ranges3__45__cpo4swapE:
	.zero		1
	.type		_ZN42_INTERNAL_b9816450_11_Randperm_cu_4012db654cuda3std3__420unreachable_sentinelE,@object
	.size		_ZN42_INTERNAL_b9816450_11_Randperm_cu_4012db654cuda3std3__420unreachable_sentinelE,(_ZN42_INTERNAL_b9816450_11_Randperm_cu_4012db656thrust24THRUST_300001_SM_1030_NS6system6detail10sequential3seqE - _ZN42_INTERNAL_b9816450_11_Randperm_cu_4012db654cuda3std3__420unreachable_sentinelE)
_ZN42_INTERNAL_b9816450_11_Randperm_cu_4012db654cuda3std3__420unreachable_sentinelE:
	.zero		1
	.type		_ZN42_INTERNAL_b9816450_11_Randperm_cu_4012db656thrust24THRUST_300001_SM_1030_NS6system6detail10sequential3seqE,@object
	.size		_ZN42_INTERNAL_b9816450_11_Randperm_cu_4012db656thrust24THRUST_300001_SM_1030_NS6system6detail10sequential3seqE,(_ZN42_INTERNAL_b9816450_11_Randperm_cu_4012db654cuda3std3__45__cpo4cendE - _ZN42_INTERNAL_b9816450_11_Randperm_cu_4012db656thrust24THRUST_300001_SM_1030_NS6system6detail10sequential3seqE)
_ZN42_INTERNAL_b9816450_11_Randperm_cu_4012db656thrust24THRUST_300001_SM_1030_NS6system6detail10sequential3seqE:
	.zero		1
	.type		_ZN42_INTERNAL_b9816450_11_Randperm_cu_4012db654cuda3std3__45__cpo4cendE,@object
	.size		_ZN42_INTERNAL_b9816450_11_Randperm_cu_4012db654cuda3std3__45__cpo4cendE,(_ZN42_INTERNAL_b9816450_11_Randperm_cu_4012db654cuda3std6ranges3__45__cpo9iter_swapE - _ZN42_INTERNAL_b9816450_11_Randperm_cu_4012db654cuda3std3__45__cpo4cendE)
_ZN42_INTERNAL_b9816450_11_Randperm_cu_4012db654cuda3std3__45__cpo4cendE:
	.zero		1
	.type		_ZN42_INTERNAL_b9816450_11_Randperm_cu_4012db654cuda3std6ranges3__45__cpo9iter_swapE,@object
	.size		_ZN42_INTERNAL_b9816450_11_Randperm_cu_4012db654cuda3std6ranges3__45__cpo9iter_swapE,(_ZN42_INTERNAL_b9816450_11_Randperm_cu_4012db654cuda3std3__45__cpo5crendE - _ZN42_INTERNAL_b9816450_11_Randperm_cu_4012db654cuda3std6ranges3__45__cpo9iter_swapE)
_ZN42_INTERNAL_b9816450_11_Randperm_cu_4012db654cuda3std6ranges3__45__cpo9iter_swapE:
	.zero		1
	.type		_ZN42_INTERNAL_b9816450_11_Randperm_cu_4012db654cuda3std3__45__cpo5crendE,@object
	.size		_ZN42_INTERNAL_b9816450_11_Randperm_cu_4012db654cuda3std3__45__cpo5crendE,(_ZN42_INTERNAL_b9816450_11_Randperm_cu_4012db654cuda3std6ranges3__45__cpo5cdataE - _ZN42_INTERNAL_b9816450_11_Randperm_cu_4012db654cuda3std3__45__cpo5crendE)
_ZN42_INTERNAL_b9816450_11_Randperm_cu_4012db654cuda3std3__45__cpo5crendE:
	.zero		1
	.type		_ZN42_INTERNAL_b9816450_11_Randperm_cu_4012db654cuda3std6ranges3__45__cpo5cdataE,@object
	.size		_ZN42_INTERNAL_b9816450_11_Randperm_cu_4012db654cuda3std6ranges3__45__cpo5cdataE,(_ZN42_INTERNAL_b9816450_11_Randperm_cu_4012db654cuda3std6ranges3__45__cpo3endE - _ZN42_INTERNAL_b9816450_11_Randperm_cu_4012db654cuda3std6ranges3__45__cpo5cdataE)
_ZN42_INTERNAL_b9816450_11_Randperm_cu_4012db654cuda3std6ranges3__45__cpo5cdataE:
	.zero		1
	.type		_ZN42_INTERNAL_b9816450_11_Randperm_cu_4012db654cuda3std6ranges3__45__cpo3endE,@object
	.size		_ZN42_INTERNAL_b9816450_11_Randperm_cu_4012db654cuda3std6ranges3__45__cpo3endE,(_ZN42_INTERNAL_b9816450_11_Randperm_cu_4012db654cuda3std3__419piecewise_constructE - _ZN42_INTERNAL_b9816450_11_Randperm_cu_4012db654cuda3std6ranges3__45__cpo3endE)
_ZN42_INTERNAL_b9816450_11_Randperm_cu_4012db654cuda3std6ranges3__45__cpo3endE:
	.zero		1
	.type		_ZN42_INTERNAL_b9816450_11_Randperm_cu_4012db654cuda3std3__419piecewise_constructE,@object
	.size		_ZN42_INTERNAL_b9816450_11_Randperm_cu_4012db654cuda3std3__419piecewise_constructE,(_ZN42_INTERNAL_b9816450_11_Randperm_cu_4012db654cuda3std6ranges3__45__cpo5ssizeE - _ZN42_INTERNAL_b9816450_11_Randperm_cu_4012db654cuda3std3__419piecewise_constructE)
_ZN42_INTERNAL_b9816450_11_Randperm_cu_4012db654cuda3std3__419piecewise_constructE:
	.zero		1
	.type		_ZN42_INTERNAL_b9816450_11_Randperm_cu_4012db654cuda3std6ranges3__45__cpo5ssizeE,@object
	.size		_ZN42_INTERNAL_b9816450_11_Randperm_cu_4012db654cuda3std6ranges3__45__cpo5ssizeE,(_ZN42_INTERNAL_b9816450_11_Randperm_cu_4012db654cuda3std3__45__cpo3endE - _ZN42_INTERNAL_b9816450_11_Randperm_cu_4012db654cuda3std6ranges3__45__cpo5ssizeE)
_ZN42_INTERNAL_b9816450_11_Randperm_cu_4012db654cuda3std6ranges3__45__cpo5ssizeE:
	.zero		1
	.type		_ZN42_INTERNAL_b9816450_11_Randperm_cu_4012db654cuda3std3__45__cpo3endE,@object
	.size		_ZN42_INTERNAL_b9816450_11_Randperm_cu_4012db654cuda3std3__45__cpo3endE,(_ZN42_INTERNAL_b9816450_11_Randperm_cu_4012db654cuda3std6ranges3__45__cpo4cendE - _ZN42_INTERNAL_b9816450_11_Randperm_cu_4012db654cuda3std3__45__cpo3endE)
_ZN42_INTERNAL_b9816450_11_Randperm_cu_4012db654cuda3std3__45__cpo3endE:
	.zero		1
	.type		_ZN42_INTERNAL_b9816450_11_Randperm_cu_4012db654cuda3std6ranges3__45__cpo4cendE,@object
	.size		_ZN42_INTERNAL_b9816450_11_Randperm_cu_4012db654cuda3std6ranges3__45__cpo4cendE,(_ZN42_INTERNAL_b9816450_11_Randperm_cu_4012db654cuda3std3__45__cpo4rendE - _ZN42_INTERNAL_b9816450_11_Randperm_cu_4012db654cuda3std6ranges3__45__cpo4cendE)
_ZN42_INTERNAL_b9816450_11_Randperm_cu_4012db654cuda3std6ranges3__45__cpo4cendE:
	.zero		1
	.type		_ZN42_INTERNAL_b9816450_11_Randperm_cu_4012db654cuda3std3__45__cpo4rendE,@object
	.size		_ZN42_INTERNAL_b9816450_11_Randperm_cu_4012db654cuda3std3__45__cpo4rendE,(_ZN42_INTERNAL_b9816450_11_Randperm_cu_4012db654cuda3std6ranges3__45__cpo4prevE - _ZN42_INTERNAL_b9816450_11_Randperm_cu_4012db654cuda3std3__45__cpo4rendE)
_ZN42_INTERNAL_b9816450_11_Randperm_cu_4012db654cuda3std3__45__cpo4rendE:
	.zero		1
	.type		_ZN42_INTERNAL_b9816450_11_Randperm_cu_4012db654cuda3std6ranges3__45__cpo4prevE,@object
	.size		_ZN42_INTERNAL_b9816450_11_Randperm_cu_4012db654cuda3std6ranges3__45__cpo4prevE,(_ZN42_INTERNAL_b9816450_11_Randperm_cu_4012db654cuda3std6ranges3__45__cpo9iter_moveE - _ZN42_INTERNAL_b9816450_11_Randperm_cu_4012db654cuda3std6ranges3__45__cpo4prevE)
_ZN42_INTERNAL_b9816450_11_Randperm_cu_4012db654cuda3std6ranges3__45__cpo4prevE:
	.zero		1
	.type		_ZN42_INTERNAL_b9816450_11_Randperm_cu_4012db654cuda3std6ranges3__45__cpo9iter_moveE,@object
	.size		_ZN42_INTERNAL_b9816450_11_Randperm_cu_4012db654cuda3std6ranges3__45__cpo9iter_moveE,(.L_22 - _ZN42_INTERNAL_b9816450_11_Randperm_cu_4012db654cuda3std6ranges3__45__cpo9iter_moveE)
_ZN42_INTERNAL_b9816450_11_Randperm_cu_4012db654cuda3std6ranges3__45__cpo9iter_moveE:
	.zero		1
.L_22:


//--------------------- .nv.constant0._ZN44_GLOBAL__N__b9816450_11_Randperm_cu_4012db6537randperm_handle_duplicate_keys_kernelIlN2at6native44_GLOBAL__N__b9816450_11_Randperm_cu_4012db6510OpaqueTypeILi2EEEEEvPT_PT0_S6_iNS1_15PhiloxCudaStateE --------------------------
	.section	.nv.constant0._ZN44_GLOBAL__N__b9816450_11_Randperm_cu_4012db6537randperm_handle_duplicate_keys_kernelIlN2at6native44_GLOBAL__N__b9816450_11_Randperm_cu_4012db6510OpaqueTypeILi2EEEEEvPT_PT0_S6_iNS1_15PhiloxCudaStateE,"a",@progbits
	.sectionflags	@""
	.align	4
.nv.constant0._ZN44_GLOBAL__N__b9816450_11_Randperm_cu_4012db6537randperm_handle_duplicate_keys_kernelIlN2at6native44_GLOBAL__N__b9816450_11_Randperm_cu_4012db6510OpaqueTypeILi2EEEEEvPT_PT0_S6_iNS1_15PhiloxCudaStateE:
	.zero		952


//--------------------- .nv.constant0._ZN44_GLOBAL__N__b9816450_11_Randperm_cu_4012db6537randperm_handle_duplicate_keys_kernelIlN2at6native44_GLOBAL__N__b9816450_11_Randperm_cu_4012db6510OpaqueTypeILi8EEEEEvPT_PT0_S6_iNS1_15PhiloxCudaStateE --------------------------
	.section	.nv.constant0._ZN44_GLOBAL__N__b9816450_11_Randperm_cu_4012db6537randperm_handle_duplicate_keys_kernelIlN2at6native44_GLOBAL__N__b9816450_11_Randperm_cu_4012db6510OpaqueTypeILi8EEEEEvPT_PT0_S6_iNS1_15PhiloxCudaStateE,"a",@progbits
	.sectionflags	@""
	.align	4
.nv.constant0._ZN44_GLOBAL__N__b9816450_11_Randperm_cu_4012db6537randperm_handle_duplicate_keys_kernelIlN2at6native44_GLOBAL__N__b9816450_11_Randperm_cu_4012db6510OpaqueTypeILi8EEEEEvPT_PT0_S6_iNS1_15PhiloxCudaStateE:
	.zero		952


//--------------------- .nv.constant0._ZN44_GLOBAL__N__b9816450_11_Randperm_cu_4012db6537randperm_handle_duplicate_keys_kernelIlN2at6native44_GLOBAL__N__b9816450_11_Randperm_cu_4012db6510OpaqueTypeILi4EEEEEvPT_PT0_S6_iNS1_15PhiloxCudaStateE --------------------------
	.section	.nv.constant0._ZN44_GLOBAL__N__b9816450_11_Randperm_cu_4012db6537randperm_handle_duplicate_keys_kernelIlN2at6native44_GLOBAL__N__b9816450_11_Randperm_cu_4012db6510OpaqueTypeILi4EEEEEvPT_PT0_S6_iNS1_15PhiloxCudaStateE,"a",@progbits
	.sectionflags	@""
	.align	4
.nv.constant0._ZN44_GLOBAL__N__b9816450_11_Randperm_cu_4012db6537randperm_handle_duplicate_keys_kernelIlN2at6native44_GLOBAL__N__b9816450_11_Randperm_cu_4012db6510OpaqueTypeILi4EEEEEvPT_PT0_S6_iNS1_15PhiloxCudaStateE:
	.zero		952


//--------------------- .nv.constant0._ZN44_GLOBAL__N__b9816450_11_Randperm_cu_4012db6537randperm_handle_duplicate_keys_kernelIlN2at6native44_GLOBAL__N__b9816450_11_Randperm_cu_4012db6510OpaqueTypeILi1EEEEEvPT_PT0_S6_iNS1_15PhiloxCudaStateE --------------------------
	.section	.nv.constant0._ZN44_GLOBAL__N__b9816450_11_Randperm_cu_4012db6537randperm_handle_duplicate_keys_kernelIlN2at6native44_GLOBAL__N__b9816450_11_Randperm_cu_4012db6510OpaqueTypeILi1EEEEEvPT_PT0_S6_iNS1_15PhiloxCudaStateE,"a",@progbits
	.sectionflags	@""
	.align	4
.nv.constant0._ZN44_GLOBAL__N__b9816450_11_Randperm_cu_4012db6537randperm_handle_duplicate_keys_kernelIlN2at6native44_GLOBAL__N__b9816450_11_Randperm_cu_4012db6510OpaqueTypeILi1EEEEEvPT_PT0_S6_iNS1_15PhiloxCudaStateE:
	.zero		952


//--------------------- .nv.constant0._ZN44_GLOBAL__N__b9816450_11_Randperm_cu_4012db6537randperm_handle_duplicate_keys_kernelIiN2at6native44_GLOBAL__N__b9816450_11_Randperm_cu_4012db6510OpaqueTypeILi2EEEEEvPT_PT0_S6_iNS1_15PhiloxCudaStateE --------------------------
	.section	.nv.constant0._ZN44_GLOBAL__N__b9816450_11_Randperm_cu_4012db6537randperm_handle_duplicate_keys_kernelIiN2at6native44_GLOBAL__N__b9816450_11_Randperm_cu_4012db6510OpaqueTypeILi2EEEEEvPT_PT0_S6_iNS1_15PhiloxCudaStateE,"a",@progbits
	.sectionflags	@""
	.align	4
.nv.constant0._ZN44_GLOBAL__N__b9816450_11_Randperm_cu_4012db6537randperm_handle_duplicate_keys_kernelIiN2at6native44_GLOBAL__N__b9816450_11_Randperm_cu_4012db6510OpaqueTypeILi2EEEEEvPT_PT0_S6_iNS1_15PhiloxCudaStateE:
	.zero		944


//--------------------- .nv.constant0._ZN44_GLOBAL__N__b9816450_11_Randperm_cu_4012db6537randperm_handle_duplicate_keys_kernelIiN2at6native44_GLOBAL__N__b9816450_11_Randperm_cu_4012db6510OpaqueTypeILi8EEEEEvPT_PT0_S6_iNS1_15PhiloxCudaStateE --------------------------
	.section	.nv.constant0._ZN44_GLOBAL__N__b9816450_11_Randperm_cu_4012db6537randperm_handle_duplicate_keys_kernelIiN2at6native44_GLOBAL__N__b9816450_11_Randperm_cu_4012db6510OpaqueTypeILi8EEEEEvPT_PT0_S6_iNS1_15PhiloxCudaStateE,"a",@progbits
	.sectionflags	@""
	.align	4
.nv.constant0._ZN44_GLOBAL__N__b9816450_11_Randperm_cu_4012db6537randperm_handle_duplicate_keys_kernelIiN2at6native44_GLOBAL__N__b9816450_11_Randperm_cu_4012db6510OpaqueTypeILi8EEEEEvPT_PT0_S6_iNS1_15PhiloxCudaStateE:
	.zero		944


//--------------------- .nv.constant0._ZN44_GLOBAL__N__b9816450_11_Randperm_cu_4012db6537randperm_handle_duplicate_keys_kernelIiN2at6native44_GLOBAL__N__b9816450_11_Randperm_cu_4012db6510OpaqueTypeILi4EEEEEvPT_PT0_S6_iNS1_15PhiloxCudaStateE --------------------------
	.section	.nv.constant0._ZN44_GLOBAL__N__b9816450_11_Randperm_cu_4012db6537randperm_handle_duplicate_keys_kernelIiN2at6native44_GLOBAL__N__b9816450_11_Randperm_cu_4012db6510OpaqueTypeILi4EEEEEvPT_PT0_S6_iNS1_15PhiloxCudaStateE,"a",@progbits
	.sectionflags	@""
	.align	4
.nv.constant0._ZN44_GLOBAL__N__b9816450_11_Randperm_cu_4012db6537randperm_handle_duplicate_keys_kernelIiN2at6native44_GLOBAL__N__b9816450_11_Randperm_cu_4012db6510OpaqueTypeILi4EEEEEvPT_PT0_S6_iNS1_15PhiloxCudaStateE:
	.zero		944


//--------------------- .nv.constant0._ZN44_GLOBAL__N__b9816450_11_Randperm_cu_4012db6537randperm_handle_duplicate_keys_kernelIiN2at6native44_GLOBAL__N__b9816450_11_Randperm_cu_4012db6510OpaqueTypeILi1EEEEEvPT_PT0_S6_iNS1_15PhiloxCudaStateE --------------------------
	.section	.nv.constant0._ZN44_GLOBAL__N__b9816450_11_Randperm_cu_4012db6537randperm_handle_duplicate_keys_kernelIiN2at6native44_GLOBAL__N__b9816450_11_Randperm_cu_4012db6510OpaqueTypeILi1EEEEEvPT_PT0_S6_iNS1_15PhiloxCudaStateE,"a",@progbits
	.sectionflags	@""
	.align	4
.nv.constant0._ZN44_GLOBAL__N__b9816450_11_Randperm_cu_4012db6537randperm_handle_duplicate_keys_kernelIiN2at6native44_GLOBAL__N__b9816450_11_Randperm_cu_4012db6510OpaqueTypeILi1EEEEEvPT_PT0_S6_iNS1_15PhiloxCudaStateE:
	.zero		944


//--------------------- SYMBOLS --------------------------

	.type		.nv.reservedSmem.offset0,@object
	.size		.nv.reservedSmem.offset0,0x4
